//
// Generated by NVIDIA NVVM Compiler
//
// Compiler Build ID: CL-36424714
// Cuda compilation tools, release 13.0, V13.0.88
// Based on NVVM 20.0.0
//

.version 9.0
.target sm_100
.address_size 64

	// .globl	_Z6im2colPfS_iiiiiiiiiiif

.visible .entry _Z6im2colPfS_iiiiiiiiiiif(
	.param .u64 .ptr .align 1 _Z6im2colPfS_iiiiiiiiiiif_param_0,
	.param .u64 .ptr .align 1 _Z6im2colPfS_iiiiiiiiiiif_param_1,
	.param .u32 _Z6im2colPfS_iiiiiiiiiiif_param_2,
	.param .u32 _Z6im2colPfS_iiiiiiiiiiif_param_3,
	.param .u32 _Z6im2colPfS_iiiiiiiiiiif_param_4,
	.param .u32 _Z6im2colPfS_iiiiiiiiiiif_param_5,
	.param .u32 _Z6im2colPfS_iiiiiiiiiiif_param_6,
	.param .u32 _Z6im2colPfS_iiiiiiiiiiif_param_7,
	.param .u32 _Z6im2colPfS_iiiiiiiiiiif_param_8,
	.param .u32 _Z6im2colPfS_iiiiiiiiiiif_param_9,
	.param .u32 _Z6im2colPfS_iiiiiiiiiiif_param_10,
	.param .u32 _Z6im2colPfS_iiiiiiiiiiif_param_11,
	.param .u32 _Z6im2colPfS_iiiiiiiiiiif_param_12,
	.param .f32 _Z6im2colPfS_iiiiiiiiiiif_param_13
)
{
	.reg .pred 	%p<8>;
	.reg .b32 	%r<50>;
	.reg .b32 	%f<3>;
	.reg .b64 	%rd<11>;

	ld.param.u64 	%rd2, [_Z6im2colPfS_iiiiiiiiiiif_param_0];
	ld.param.u64 	%rd3, [_Z6im2colPfS_iiiiiiiiiiif_param_1];
	ld.param.u32 	%r9, [_Z6im2colPfS_iiiiiiiiiiif_param_3];
	ld.param.u32 	%r10, [_Z6im2colPfS_iiiiiiiiiiif_param_4];
	ld.param.u32 	%r11, [_Z6im2colPfS_iiiiiiiiiiif_param_5];
	ld.param.u32 	%r17, [_Z6im2colPfS_iiiiiiiiiiif_param_6];
	ld.param.u32 	%r12, [_Z6im2colPfS_iiiiiiiiiiif_param_7];
	ld.param.u32 	%r13, [_Z6im2colPfS_iiiiiiiiiiif_param_8];
	ld.param.u32 	%r14, [_Z6im2colPfS_iiiiiiiiiiif_param_9];
	ld.param.u32 	%r18, [_Z6im2colPfS_iiiiiiiiiiif_param_10];
	ld.param.u32 	%r15, [_Z6im2colPfS_iiiiiiiiiiif_param_11];
	ld.param.u32 	%r16, [_Z6im2colPfS_iiiiiiiiiiif_param_12];
	ld.param.f32 	%f1, [_Z6im2colPfS_iiiiiiiiiiif_param_13];
	cvta.to.global.u64 	%rd1, %rd3;
	mov.u32 	%r19, %ctaid.x;
	mov.u32 	%r20, %ntid.x;
	mov.u32 	%r21, %tid.x;
	mad.lo.s32 	%r1, %r19, %r20, %r21;
	mov.u32 	%r22, %ctaid.y;
	mov.u32 	%r23, %ntid.y;
	mov.u32 	%r24, %tid.y;
	mad.lo.s32 	%r2, %r22, %r23, %r24;
	mul.lo.s32 	%r25, %r10, %r9;
	mul.lo.s32 	%r3, %r25, %r11;
	mul.lo.s32 	%r4, %r12, %r17;
	mul.lo.s32 	%r26, %r18, %r4;
	setp.ge.s32 	%p1, %r1, %r26;
	@%p1 bra 	$L__BB0_5;
	mul.lo.s32 	%r5, %r11, %r10;
	mul.lo.s32 	%r27, %r5, %r9;
	setp.ge.s32 	%p2, %r2, %r27;
	@%p2 bra 	$L__BB0_5;
	rem.s32 	%r28, %r1, %r4;
	div.s32 	%r29, %r28, %r12;
	mul.lo.s32 	%r30, %r29, %r12;
	sub.s32 	%r31, %r28, %r30;
	div.s32 	%r6, %r2, %r5;
	mul.lo.s32 	%r32, %r5, %r6;
	sub.s32 	%r33, %r2, %r32;
	div.s32 	%r34, %r33, %r11;
	mul.lo.s32 	%r35, %r34, %r11;
	sub.s32 	%r36, %r33, %r35;
	mad.lo.s32 	%r37, %r29, %r15, %r34;
	mad.lo.s32 	%r38, %r31, %r15, %r36;
	min.s32 	%r39, %r37, %r38;
	setp.lt.s32 	%p3, %r39, %r16;
	add.s32 	%r40, %r16, %r13;
	setp.ge.s32 	%p4, %r37, %r40;
	add.s32 	%r41, %r16, %r14;
	setp.ge.s32 	%p5, %r38, %r41;
	or.pred  	%p6, %p4, %p5;
	or.pred  	%p7, %p6, %p3;
	@%p7 bra 	$L__BB0_4;
	sub.s32 	%r43, %r37, %r16;
	sub.s32 	%r44, %r38, %r16;
	div.s32 	%r45, %r1, %r4;
	mad.lo.s32 	%r46, %r45, %r9, %r6;
	mad.lo.s32 	%r47, %r46, %r13, %r43;
	mad.lo.s32 	%r48, %r47, %r14, %r44;
	cvta.to.global.u64 	%rd6, %rd2;
	mul.wide.s32 	%rd7, %r48, 4;
	add.s64 	%rd8, %rd6, %rd7;
	ld.global.f32 	%f2, [%rd8];
	mad.lo.s32 	%r49, %r3, %r1, %r2;
	mul.wide.s32 	%rd9, %r49, 4;
	add.s64 	%rd10, %rd1, %rd9;
	st.global.f32 	[%rd10], %f2;
	bra.uni 	$L__BB0_5;
$L__BB0_4:
	mad.lo.s32 	%r42, %r3, %r1, %r2;
	mul.wide.s32 	%rd4, %r42, 4;
	add.s64 	%rd5, %rd1, %rd4;
	st.global.f32 	[%rd5], %f1;
$L__BB0_5:
	ret;

}
	// .globl	_Z7add_kerIfEvPT_S1_S1_i
.visible .entry _Z7add_kerIfEvPT_S1_S1_i(
	.param .u64 .ptr .align 1 _Z7add_kerIfEvPT_S1_S1_i_param_0,
	.param .u64 .ptr .align 1 _Z7add_kerIfEvPT_S1_S1_i_param_1,
	.param .u64 .ptr .align 1 _Z7add_kerIfEvPT_S1_S1_i_param_2,
	.param .u32 _Z7add_kerIfEvPT_S1_S1_i_param_3
)
{
	.reg .pred 	%p<2>;
	.reg .b32 	%r<6>;
	.reg .b32 	%f<4>;
	.reg .b64 	%rd<11>;

	ld.param.u64 	%rd1, [_Z7add_kerIfEvPT_S1_S1_i_param_0];
	ld.param.u64 	%rd2, [_Z7add_kerIfEvPT_S1_S1_i_param_1];
	ld.param.u64 	%rd3, [_Z7add_kerIfEvPT_S1_S1_i_param_2];
	ld.param.u32 	%r2, [_Z7add_kerIfEvPT_S1_S1_i_param_3];
	mov.u32 	%r3, %ctaid.x;
	mov.u32 	%r4, %ntid.x;
	mov.u32 	%r5, %tid.x;
	mad.lo.s32 	%r1, %r3, %r4, %r5;
	setp.ge.s32 	%p1, %r1, %r2;
	@%p1 bra 	$L__BB1_2;
	cvta.to.global.u64 	%rd4, %rd1;
	cvta.to.global.u64 	%rd5, %rd2;
	cvta.to.global.u64 	%rd6, %rd3;
	mul.wide.s32 	%rd7, %r1, 4;
	add.s64 	%rd8, %rd4, %rd7;
	ld.global.f32 	%f1, [%rd8];
	add.s64 	%rd9, %rd5, %rd7;
	ld.global.f32 	%f2, [%rd9];
	add.f32 	%f3, %f1, %f2;
	add.s64 	%rd10, %rd6, %rd7;
	st.global.f32 	[%rd10], %f3;
$L__BB1_2:
	ret;

}
	// .globl	_Z7sub_kerIfEvPT_S1_S1_i
.visible .entry _Z7sub_kerIfEvPT_S1_S1_i(
	.param .u64 .ptr .align 1 _Z7sub_kerIfEvPT_S1_S1_i_param_0,
	.param .u64 .ptr .align 1 _Z7sub_kerIfEvPT_S1_S1_i_param_1,
	.param .u64 .ptr .align 1 _Z7sub_kerIfEvPT_S1_S1_i_param_2,
	.param .u32 _Z7sub_kerIfEvPT_S1_S1_i_param_3
)
{
	.reg .pred 	%p<2>;
	.reg .b32 	%r<6>;
	.reg .b32 	%f<4>;
	.reg .b64 	%rd<11>;

	ld.param.u64 	%rd1, [_Z7sub_kerIfEvPT_S1_S1_i_param_0];
	ld.param.u64 	%rd2, [_Z7sub_kerIfEvPT_S1_S1_i_param_1];
	ld.param.u64 	%rd3, [_Z7sub_kerIfEvPT_S1_S1_i_param_2];
	ld.param.u32 	%r2, [_Z7sub_kerIfEvPT_S1_S1_i_param_3];
	mov.u32 	%r3, %ctaid.x;
	mov.u32 	%r4, %ntid.x;
	mov.u32 	%r5, %tid.x;
	mad.lo.s32 	%r1, %r3, %r4, %r5;
	setp.ge.s32 	%p1, %r1, %r2;
	@%p1 bra 	$L__BB2_2;
	cvta.to.global.u64 	%rd4, %rd1;
	cvta.to.global.u64 	%rd5, %rd2;
	cvta.to.global.u64 	%rd6, %rd3;
	mul.wide.s32 	%rd7, %r1, 4;
	add.s64 	%rd8, %rd4, %rd7;
	ld.global.f32 	%f1, [%rd8];
	add.s64 	%rd9, %rd5, %rd7;
	ld.global.f32 	%f2, [%rd9];
	sub.f32 	%f3, %f1, %f2;
	add.s64 	%rd10, %rd6, %rd7;
	st.global.f32 	[%rd10], %f3;
$L__BB2_2:
	ret;

}
	// .globl	_Z7mul_kerIfEvPT_S1_S1_i
.visible .entry _Z7mul_kerIfEvPT_S1_S1_i(
	.param .u64 .ptr .align 1 _Z7mul_kerIfEvPT_S1_S1_i_param_0,
	.param .u64 .ptr .align 1 _Z7mul_kerIfEvPT_S1_S1_i_param_1,
	.param .u64 .ptr .align 1 _Z7mul_kerIfEvPT_S1_S1_i_param_2,
	.param .u32 _Z7mul_kerIfEvPT_S1_S1_i_param_3
)
{
	.reg .pred 	%p<2>;
	.reg .b32 	%r<6>;
	.reg .b32 	%f<4>;
	.reg .b64 	%rd<11>;

	ld.param.u64 	%rd1, [_Z7mul_kerIfEvPT_S1_S1_i_param_0];
	ld.param.u64 	%rd2, [_Z7mul_kerIfEvPT_S1_S1_i_param_1];
	ld.param.u64 	%rd3, [_Z7mul_kerIfEvPT_S1_S1_i_param_2];
	ld.param.u32 	%r2, [_Z7mul_kerIfEvPT_S1_S1_i_param_3];
	mov.u32 	%r3, %ctaid.x;
	mov.u32 	%r4, %ntid.x;
	mov.u32 	%r5, %tid.x;
	mad.lo.s32 	%r1, %r3, %r4, %r5;
	setp.ge.s32 	%p1, %r1, %r2;
	@%p1 bra 	$L__BB3_2;
	cvta.to.global.u64 	%rd4, %rd1;
	cvta.to.global.u64 	%rd5, %rd2;
	cvta.to.global.u64 	%rd6, %rd3;
	mul.wide.s32 	%rd7, %r1, 4;
	add.s64 	%rd8, %rd4, %rd7;
	ld.global.f32 	%f1, [%rd8];
	add.s64 	%rd9, %rd5, %rd7;
	ld.global.f32 	%f2, [%rd9];
	mul.f32 	%f3, %f1, %f2;
	add.s64 	%rd10, %rd6, %rd7;
	st.global.f32 	[%rd10], %f3;
$L__BB3_2:
	ret;

}
	// .globl	_Z7div_kerIfEvPT_S1_S1_i
.visible .entry _Z7div_kerIfEvPT_S1_S1_i(
	.param .u64 .ptr .align 1 _Z7div_kerIfEvPT_S1_S1_i_param_0,
	.param .u64 .ptr .align 1 _Z7div_kerIfEvPT_S1_S1_i_param_1,
	.param .u64 .ptr .align 1 _Z7div_kerIfEvPT_S1_S1_i_param_2,
	.param .u32 _Z7div_kerIfEvPT_S1_S1_i_param_3
)
{
	.reg .pred 	%p<2>;
	.reg .b32 	%r<6>;
	.reg .b32 	%f<4>;
	.reg .b64 	%rd<11>;

	ld.param.u64 	%rd1, [_Z7div_kerIfEvPT_S1_S1_i_param_0];
	ld.param.u64 	%rd2, [_Z7div_kerIfEvPT_S1_S1_i_param_1];
	ld.param.u64 	%rd3, [_Z7div_kerIfEvPT_S1_S1_i_param_2];
	ld.param.u32 	%r2, [_Z7div_kerIfEvPT_S1_S1_i_param_3];
	mov.u32 	%r3, %ctaid.x;
	mov.u32 	%r4, %ntid.x;
	mov.u32 	%r5, %tid.x;
	mad.lo.s32 	%r1, %r3, %r4, %r5;
	setp.ge.s32 	%p1, %r1, %r2;
	@%p1 bra 	$L__BB4_2;
	cvta.to.global.u64 	%rd4, %rd1;
	cvta.to.global.u64 	%rd5, %rd2;
	cvta.to.global.u64 	%rd6, %rd3;
	mul.wide.s32 	%rd7, %r1, 4;
	add.s64 	%rd8, %rd4, %rd7;
	ld.global.f32 	%f1, [%rd8];
	add.s64 	%rd9, %rd5, %rd7;
	ld.global.f32 	%f2, [%rd9];
	div.rn.f32 	%f3, %f1, %f2;
	add.s64 	%rd10, %rd6, %rd7;
	st.global.f32 	[%rd10], %f3;
$L__BB4_2:
	ret;

}
	// .globl	_Z7add_kerIiEvPT_S1_S1_i
.visible .entry _Z7add_kerIiEvPT_S1_S1_i(
	.param .u64 .ptr .align 1 _Z7add_kerIiEvPT_S1_S1_i_param_0,
	.param .u64 .ptr .align 1 _Z7add_kerIiEvPT_S1_S1_i_param_1,
	.param .u64 .ptr .align 1 _Z7add_kerIiEvPT_S1_S1_i_param_2,
	.param .u32 _Z7add_kerIiEvPT_S1_S1_i_param_3
)
{
	.reg .pred 	%p<2>;
	.reg .b32 	%r<9>;
	.reg .b64 	%rd<11>;

	ld.param.u64 	%rd1, [_Z7add_kerIiEvPT_S1_S1_i_param_0];
	ld.param.u64 	%rd2, [_Z7add_kerIiEvPT_S1_S1_i_param_1];
	ld.param.u64 	%rd3, [_Z7add_kerIiEvPT_S1_S1_i_param_2];
	ld.param.u32 	%r2, [_Z7add_kerIiEvPT_S1_S1_i_param_3];
	mov.u32 	%r3, %ctaid.x;
	mov.u32 	%r4, %ntid.x;
	mov.u32 	%r5, %tid.x;
	mad.lo.s32 	%r1, %r3, %r4, %r5;
	setp.ge.s32 	%p1, %r1, %r2;
	@%p1 bra 	$L__BB5_2;
	cvta.to.global.u64 	%rd4, %rd1;
	cvta.to.global.u64 	%rd5, %rd2;
	cvta.to.global.u64 	%rd6, %rd3;
	mul.wide.s32 	%rd7, %r1, 4;
	add.s64 	%rd8, %rd4, %rd7;
	ld.global.u32 	%r6, [%rd8];
	add.s64 	%rd9, %rd5, %rd7;
	ld.global.u32 	%r7, [%rd9];
	add.s32 	%r8, %r7, %r6;
	add.s64 	%rd10, %rd6, %rd7;
	st.global.u32 	[%rd10], %r8;
$L__BB5_2:
	ret;

}
	// .globl	_Z7sub_kerIiEvPT_S1_S1_i
.visible .entry _Z7sub_kerIiEvPT_S1_S1_i(
	.param .u64 .ptr .align 1 _Z7sub_kerIiEvPT_S1_S1_i_param_0,
	.param .u64 .ptr .align 1 _Z7sub_kerIiEvPT_S1_S1_i_param_1,
	.param .u64 .ptr .align 1 _Z7sub_kerIiEvPT_S1_S1_i_param_2,
	.param .u32 _Z7sub_kerIiEvPT_S1_S1_i_param_3
)
{
	.reg .pred 	%p<2>;
	.reg .b32 	%r<9>;
	.reg .b64 	%rd<11>;

	ld.param.u64 	%rd1, [_Z7sub_kerIiEvPT_S1_S1_i_param_0];
	ld.param.u64 	%rd2, [_Z7sub_kerIiEvPT_S1_S1_i_param_1];
	ld.param.u64 	%rd3, [_Z7sub_kerIiEvPT_S1_S1_i_param_2];
	ld.param.u32 	%r2, [_Z7sub_kerIiEvPT_S1_S1_i_param_3];
	mov.u32 	%r3, %ctaid.x;
	mov.u32 	%r4, %ntid.x;
	mov.u32 	%r5, %tid.x;
	mad.lo.s32 	%r1, %r3, %r4, %r5;
	setp.ge.s32 	%p1, %r1, %r2;
	@%p1 bra 	$L__BB6_2;
	cvta.to.global.u64 	%rd4, %rd1;
	cvta.to.global.u64 	%rd5, %rd2;
	cvta.to.global.u64 	%rd6, %rd3;
	mul.wide.s32 	%rd7, %r1, 4;
	add.s64 	%rd8, %rd4, %rd7;
	ld.global.u32 	%r6, [%rd8];
	add.s64 	%rd9, %rd5, %rd7;
	ld.global.u32 	%r7, [%rd9];
	sub.s32 	%r8, %r6, %r7;
	add.s64 	%rd10, %rd6, %rd7;
	st.global.u32 	[%rd10], %r8;
$L__BB6_2:
	ret;

}
	// .globl	_Z7mul_kerIiEvPT_S1_S1_i
.visible .entry _Z7mul_kerIiEvPT_S1_S1_i(
	.param .u64 .ptr .align 1 _Z7mul_kerIiEvPT_S1_S1_i_param_0,
	.param .u64 .ptr .align 1 _Z7mul_kerIiEvPT_S1_S1_i_param_1,
	.param .u64 .ptr .align 1 _Z7mul_kerIiEvPT_S1_S1_i_param_2,
	.param .u32 _Z7mul_kerIiEvPT_S1_S1_i_param_3
)
{
	.reg .pred 	%p<2>;
	.reg .b32 	%r<9>;
	.reg .b64 	%rd<11>;

	ld.param.u64 	%rd1, [_Z7mul_kerIiEvPT_S1_S1_i_param_0];
	ld.param.u64 	%rd2, [_Z7mul_kerIiEvPT_S1_S1_i_param_1];
	ld.param.u64 	%rd3, [_Z7mul_kerIiEvPT_S1_S1_i_param_2];
	ld.param.u32 	%r2, [_Z7mul_kerIiEvPT_S1_S1_i_param_3];
	mov.u32 	%r3, %ctaid.x;
	mov.u32 	%r4, %ntid.x;
	mov.u32 	%r5, %tid.x;
	mad.lo.s32 	%r1, %r3, %r4, %r5;
	setp.ge.s32 	%p1, %r1, %r2;
	@%p1 bra 	$L__BB7_2;
	cvta.to.global.u64 	%rd4, %rd1;
	cvta.to.global.u64 	%rd5, %rd2;
	cvta.to.global.u64 	%rd6, %rd3;
	mul.wide.s32 	%rd7, %r1, 4;
	add.s64 	%rd8, %rd4, %rd7;
	ld.global.u32 	%r6, [%rd8];
	add.s64 	%rd9, %rd5, %rd7;
	ld.global.u32 	%r7, [%rd9];
	mul.lo.s32 	%r8, %r7, %r6;
	add.s64 	%rd10, %rd6, %rd7;
	st.global.u32 	[%rd10], %r8;
$L__BB7_2:
	ret;

}
	// .globl	_Z7div_kerIiEvPT_S1_S1_i
.visible .entry _Z7div_kerIiEvPT_S1_S1_i(
	.param .u64 .ptr .align 1 _Z7div_kerIiEvPT_S1_S1_i_param_0,
	.param .u64 .ptr .align 1 _Z7div_kerIiEvPT_S1_S1_i_param_1,
	.param .u64 .ptr .align 1 _Z7div_kerIiEvPT_S1_S1_i_param_2,
	.param .u32 _Z7div_kerIiEvPT_S1_S1_i_param_3
)
{
	.reg .pred 	%p<2>;
	.reg .b32 	%r<9>;
	.reg .b64 	%rd<11>;

	ld.param.u64 	%rd1, [_Z7div_kerIiEvPT_S1_S1_i_param_0];
	ld.param.u64 	%rd2, [_Z7div_kerIiEvPT_S1_S1_i_param_1];
	ld.param.u64 	%rd3, [_Z7div_kerIiEvPT_S1_S1_i_param_2];
	ld.param.u32 	%r2, [_Z7div_kerIiEvPT_S1_S1_i_param_3];
	mov.u32 	%r3, %ctaid.x;
	mov.u32 	%r4, %ntid.x;
	mov.u32 	%r5, %tid.x;
	mad.lo.s32 	%r1, %r3, %r4, %r5;
	setp.ge.s32 	%p1, %r1, %r2;
	@%p1 bra 	$L__BB8_2;
	cvta.to.global.u64 	%rd4, %rd1;
	cvta.to.global.u64 	%rd5, %rd2;
	cvta.to.global.u64 	%rd6, %rd3;
	mul.wide.s32 	%rd7, %r1, 4;
	add.s64 	%rd8, %rd4, %rd7;
	ld.global.u32 	%r6, [%rd8];
	add.s64 	%rd9, %rd5, %rd7;
	ld.global.u32 	%r7, [%rd9];
	div.s32 	%r8, %r6, %r7;
	add.s64 	%rd10, %rd6, %rd7;
	st.global.u32 	[%rd10], %r8;
$L__BB8_2:
	ret;

}
	// .globl	_Z13transpose_kerIfEvPT_S1_PiS2_S2_S2_ii
.visible .entry _Z13transpose_kerIfEvPT_S1_PiS2_S2_S2_ii(
	.param .u64 .ptr .align 1 _Z13transpose_kerIfEvPT_S1_PiS2_S2_S2_ii_param_0,
	.param .u64 .ptr .align 1 _Z13transpose_kerIfEvPT_S1_PiS2_S2_S2_ii_param_1,
	.param .u64 .ptr .align 1 _Z13transpose_kerIfEvPT_S1_PiS2_S2_S2_ii_param_2,
	.param .u64 .ptr .align 1 _Z13transpose_kerIfEvPT_S1_PiS2_S2_S2_ii_param_3,
	.param .u64 .ptr .align 1 _Z13transpose_kerIfEvPT_S1_PiS2_S2_S2_ii_param_4,
	.param .u64 .ptr .align 1 _Z13transpose_kerIfEvPT_S1_PiS2_S2_S2_ii_param_5,
	.param .u32 _Z13transpose_kerIfEvPT_S1_PiS2_S2_S2_ii_param_6,
	.param .u32 _Z13transpose_kerIfEvPT_S1_PiS2_S2_S2_ii_param_7
)
{
	.local .align 8 .b8 	__local_depot9[40];
	.reg .b64 	%SP;
	.reg .b64 	%SPL;
	.reg .pred 	%p<19>;
	.reg .b32 	%r<236>;
	.reg .b32 	%f<2>;
	.reg .b64 	%rd<91>;

	mov.u64 	%SPL, __local_depot9;
	ld.param.u64 	%rd25, [_Z13transpose_kerIfEvPT_S1_PiS2_S2_S2_ii_param_0];
	ld.param.u64 	%rd26, [_Z13transpose_kerIfEvPT_S1_PiS2_S2_S2_ii_param_1];
	ld.param.u64 	%rd27, [_Z13transpose_kerIfEvPT_S1_PiS2_S2_S2_ii_param_3];
	ld.param.u64 	%rd28, [_Z13transpose_kerIfEvPT_S1_PiS2_S2_S2_ii_param_4];
	ld.param.u64 	%rd29, [_Z13transpose_kerIfEvPT_S1_PiS2_S2_S2_ii_param_5];
	ld.param.u32 	%r47, [_Z13transpose_kerIfEvPT_S1_PiS2_S2_S2_ii_param_6];
	ld.param.u32 	%r48, [_Z13transpose_kerIfEvPT_S1_PiS2_S2_S2_ii_param_7];
	cvta.to.global.u64 	%rd1, %rd28;
	cvta.to.global.u64 	%rd2, %rd27;
	cvta.to.global.u64 	%rd3, %rd29;
	add.u64 	%rd4, %SPL, 0;
	mov.u32 	%r49, %ctaid.x;
	mov.u32 	%r50, %ntid.x;
	mov.u32 	%r51, %tid.x;
	mad.lo.s32 	%r1, %r49, %r50, %r51;
	setp.ge.s32 	%p1, %r1, %r48;
	@%p1 bra 	$L__BB9_27;
	setp.lt.s32 	%p2, %r47, 1;
	mov.b64 	%rd90, 0;
	@%p2 bra 	$L__BB9_26;
	and.b32  	%r2, %r47, 7;
	setp.lt.u32 	%p3, %r47, 8;
	mov.b32 	%r214, 0;
	mov.u32 	%r221, %r214;
	@%p3 bra 	$L__BB9_5;
	and.b32  	%r214, %r47, 2147483640;
	neg.s32 	%r220, %r214;
	add.s64 	%rd85, %rd2, 16;
	add.s64 	%rd84, %rd1, 16;
	mov.b32 	%r221, 0;
$L__BB9_4:
	.pragma "nounroll";
	sub.s32 	%r54, %r1, %r221;
	ld.global.u32 	%r55, [%rd85+-16];
	div.s32 	%r56, %r54, %r55;
	mad.lo.s32 	%r57, %r56, %r55, %r221;
	ld.global.u32 	%r58, [%rd84+-16];
	mul.wide.s32 	%rd32, %r58, 4;
	add.s64 	%rd33, %rd4, %rd32;
	st.local.u32 	[%rd33], %r56;
	sub.s32 	%r59, %r1, %r57;
	ld.global.u32 	%r60, [%rd85+-12];
	div.s32 	%r61, %r59, %r60;
	mad.lo.s32 	%r62, %r61, %r60, %r57;
	ld.global.u32 	%r63, [%rd84+-12];
	mul.wide.s32 	%rd34, %r63, 4;
	add.s64 	%rd35, %rd4, %rd34;
	st.local.u32 	[%rd35], %r61;
	sub.s32 	%r64, %r1, %r62;
	ld.global.u32 	%r65, [%rd85+-8];
	div.s32 	%r66, %r64, %r65;
	mad.lo.s32 	%r67, %r66, %r65, %r62;
	ld.global.u32 	%r68, [%rd84+-8];
	mul.wide.s32 	%rd36, %r68, 4;
	add.s64 	%rd37, %rd4, %rd36;
	st.local.u32 	[%rd37], %r66;
	sub.s32 	%r69, %r1, %r67;
	ld.global.u32 	%r70, [%rd85+-4];
	div.s32 	%r71, %r69, %r70;
	mad.lo.s32 	%r72, %r71, %r70, %r67;
	ld.global.u32 	%r73, [%rd84+-4];
	mul.wide.s32 	%rd38, %r73, 4;
	add.s64 	%rd39, %rd4, %rd38;
	st.local.u32 	[%rd39], %r71;
	sub.s32 	%r74, %r1, %r72;
	ld.global.u32 	%r75, [%rd85];
	div.s32 	%r76, %r74, %r75;
	mad.lo.s32 	%r77, %r76, %r75, %r72;
	ld.global.u32 	%r78, [%rd84];
	mul.wide.s32 	%rd40, %r78, 4;
	add.s64 	%rd41, %rd4, %rd40;
	st.local.u32 	[%rd41], %r76;
	sub.s32 	%r79, %r1, %r77;
	ld.global.u32 	%r80, [%rd85+4];
	div.s32 	%r81, %r79, %r80;
	mad.lo.s32 	%r82, %r81, %r80, %r77;
	ld.global.u32 	%r83, [%rd84+4];
	mul.wide.s32 	%rd42, %r83, 4;
	add.s64 	%rd43, %rd4, %rd42;
	st.local.u32 	[%rd43], %r81;
	sub.s32 	%r84, %r1, %r82;
	ld.global.u32 	%r85, [%rd85+8];
	div.s32 	%r86, %r84, %r85;
	mad.lo.s32 	%r87, %r86, %r85, %r82;
	ld.global.u32 	%r88, [%rd84+8];
	mul.wide.s32 	%rd44, %r88, 4;
	add.s64 	%rd45, %rd4, %rd44;
	st.local.u32 	[%rd45], %r86;
	sub.s32 	%r89, %r1, %r87;
	ld.global.u32 	%r90, [%rd85+12];
	div.s32 	%r91, %r89, %r90;
	mad.lo.s32 	%r221, %r91, %r90, %r87;
	ld.global.u32 	%r92, [%rd84+12];
	mul.wide.s32 	%rd46, %r92, 4;
	add.s64 	%rd47, %rd4, %rd46;
	st.local.u32 	[%rd47], %r91;
	add.s32 	%r220, %r220, 8;
	add.s64 	%rd85, %rd85, 32;
	add.s64 	%rd84, %rd84, 32;
	setp.eq.s32 	%p4, %r220, 0;
	@%p4 bra 	$L__BB9_5;
	bra.uni 	$L__BB9_4;
$L__BB9_5:
	setp.eq.s32 	%p5, %r2, 0;
	@%p5 bra 	$L__BB9_13;
	and.b32  	%r7, %r47, 3;
	setp.lt.u32 	%p6, %r2, 4;
	@%p6 bra 	$L__BB9_8;
	sub.s32 	%r93, %r1, %r221;
	mul.wide.u32 	%rd48, %r214, 4;
	add.s64 	%rd49, %rd2, %rd48;
	ld.global.u32 	%r94, [%rd49];
	div.s32 	%r95, %r93, %r94;
	mad.lo.s32 	%r96, %r95, %r94, %r221;
	add.s64 	%rd50, %rd1, %rd48;
	ld.global.u32 	%r97, [%rd50];
	mul.wide.s32 	%rd51, %r97, 4;
	add.s64 	%rd52, %rd4, %rd51;
	st.local.u32 	[%rd52], %r95;
	sub.s32 	%r98, %r1, %r96;
	ld.global.u32 	%r99, [%rd49+4];
	div.s32 	%r100, %r98, %r99;
	mad.lo.s32 	%r101, %r100, %r99, %r96;
	ld.global.u32 	%r102, [%rd50+4];
	mul.wide.s32 	%rd53, %r102, 4;
	add.s64 	%rd54, %rd4, %rd53;
	st.local.u32 	[%rd54], %r100;
	sub.s32 	%r103, %r1, %r101;
	ld.global.u32 	%r104, [%rd49+8];
	div.s32 	%r105, %r103, %r104;
	mad.lo.s32 	%r106, %r105, %r104, %r101;
	ld.global.u32 	%r107, [%rd50+8];
	mul.wide.s32 	%rd55, %r107, 4;
	add.s64 	%rd56, %rd4, %rd55;
	st.local.u32 	[%rd56], %r105;
	sub.s32 	%r108, %r1, %r106;
	ld.global.u32 	%r109, [%rd49+12];
	div.s32 	%r110, %r108, %r109;
	mad.lo.s32 	%r221, %r110, %r109, %r106;
	ld.global.u32 	%r111, [%rd50+12];
	mul.wide.s32 	%rd57, %r111, 4;
	add.s64 	%rd58, %rd4, %rd57;
	st.local.u32 	[%rd58], %r110;
	add.s32 	%r214, %r214, 4;
$L__BB9_8:
	setp.eq.s32 	%p7, %r7, 0;
	@%p7 bra 	$L__BB9_13;
	setp.eq.s32 	%p8, %r7, 1;
	@%p8 bra 	$L__BB9_11;
	sub.s32 	%r112, %r1, %r221;
	mul.wide.u32 	%rd59, %r214, 4;
	add.s64 	%rd60, %rd2, %rd59;
	ld.global.u32 	%r113, [%rd60];
	div.s32 	%r114, %r112, %r113;
	mad.lo.s32 	%r115, %r114, %r113, %r221;
	add.s64 	%rd61, %rd1, %rd59;
	ld.global.u32 	%r116, [%rd61];
	mul.wide.s32 	%rd62, %r116, 4;
	add.s64 	%rd63, %rd4, %rd62;
	st.local.u32 	[%rd63], %r114;
	sub.s32 	%r117, %r1, %r115;
	ld.global.u32 	%r118, [%rd60+4];
	div.s32 	%r119, %r117, %r118;
	mad.lo.s32 	%r221, %r119, %r118, %r115;
	ld.global.u32 	%r120, [%rd61+4];
	mul.wide.s32 	%rd64, %r120, 4;
	add.s64 	%rd65, %rd4, %rd64;
	st.local.u32 	[%rd65], %r119;
	add.s32 	%r214, %r214, 2;
$L__BB9_11:
	and.b32  	%r121, %r47, 1;
	setp.eq.b32 	%p9, %r121, 1;
	not.pred 	%p10, %p9;
	@%p10 bra 	$L__BB9_13;
	sub.s32 	%r122, %r1, %r221;
	mul.wide.u32 	%rd66, %r214, 4;
	add.s64 	%rd67, %rd2, %rd66;
	ld.global.u32 	%r123, [%rd67];
	div.s32 	%r124, %r122, %r123;
	add.s64 	%rd68, %rd1, %rd66;
	ld.global.u32 	%r125, [%rd68];
	mul.wide.s32 	%rd69, %r125, 4;
	add.s64 	%rd70, %rd4, %rd69;
	st.local.u32 	[%rd70], %r124;
$L__BB9_13:
	and.b32  	%r16, %r47, 15;
	setp.lt.u32 	%p11, %r47, 16;
	mov.b32 	%r225, 0;
	mov.u32 	%r235, %r225;
	@%p11 bra 	$L__BB9_16;
	and.b32  	%r225, %r47, 2147483632;
	neg.s32 	%r222, %r225;
	add.s64 	%rd87, %rd3, 32;
	add.s64 	%rd86, %rd4, 32;
	mov.b32 	%r235, 0;
$L__BB9_15:
	.pragma "nounroll";
	ld.global.u32 	%r129, [%rd87+-32];
	ld.local.v2.u32 	{%r130, %r131}, [%rd86+-32];
	mad.lo.s32 	%r132, %r130, %r129, %r235;
	ld.global.u32 	%r133, [%rd87+-28];
	mad.lo.s32 	%r134, %r131, %r133, %r132;
	ld.global.u32 	%r135, [%rd87+-24];
	ld.local.v2.u32 	{%r136, %r137}, [%rd86+-24];
	mad.lo.s32 	%r138, %r136, %r135, %r134;
	ld.global.u32 	%r139, [%rd87+-20];
	mad.lo.s32 	%r140, %r137, %r139, %r138;
	ld.global.u32 	%r141, [%rd87+-16];
	ld.local.v2.u32 	{%r142, %r143}, [%rd86+-16];
	mad.lo.s32 	%r144, %r142, %r141, %r140;
	ld.global.u32 	%r145, [%rd87+-12];
	mad.lo.s32 	%r146, %r143, %r145, %r144;
	ld.global.u32 	%r147, [%rd87+-8];
	ld.local.v2.u32 	{%r148, %r149}, [%rd86+-8];
	mad.lo.s32 	%r150, %r148, %r147, %r146;
	ld.global.u32 	%r151, [%rd87+-4];
	mad.lo.s32 	%r152, %r149, %r151, %r150;
	ld.global.u32 	%r153, [%rd87];
	ld.local.v2.u32 	{%r154, %r155}, [%rd86];
	mad.lo.s32 	%r156, %r154, %r153, %r152;
	ld.global.u32 	%r157, [%rd87+4];
	mad.lo.s32 	%r158, %r155, %r157, %r156;
	ld.global.u32 	%r159, [%rd87+8];
	ld.local.v2.u32 	{%r160, %r161}, [%rd86+8];
	mad.lo.s32 	%r162, %r160, %r159, %r158;
	ld.global.u32 	%r163, [%rd87+12];
	mad.lo.s32 	%r164, %r161, %r163, %r162;
	ld.global.u32 	%r165, [%rd87+16];
	ld.local.v2.u32 	{%r166, %r167}, [%rd86+16];
	mad.lo.s32 	%r168, %r166, %r165, %r164;
	ld.global.u32 	%r169, [%rd87+20];
	mad.lo.s32 	%r170, %r167, %r169, %r168;
	ld.global.u32 	%r171, [%rd87+24];
	ld.local.v2.u32 	{%r172, %r173}, [%rd86+24];
	mad.lo.s32 	%r174, %r172, %r171, %r170;
	ld.global.u32 	%r175, [%rd87+28];
	mad.lo.s32 	%r235, %r173, %r175, %r174;
	add.s32 	%r222, %r222, 16;
	add.s64 	%rd87, %rd87, 64;
	add.s64 	%rd86, %rd86, 64;
	setp.ne.s32 	%p12, %r222, 0;
	@%p12 bra 	$L__BB9_15;
$L__BB9_16:
	setp.eq.s32 	%p13, %r16, 0;
	@%p13 bra 	$L__BB9_25;
	setp.lt.u32 	%p14, %r16, 8;
	@%p14 bra 	$L__BB9_19;
	mul.wide.u32 	%rd71, %r225, 4;
	add.s64 	%rd72, %rd3, %rd71;
	ld.global.u32 	%r177, [%rd72];
	add.s64 	%rd73, %rd4, %rd71;
	ld.local.u32 	%r178, [%rd73];
	mad.lo.s32 	%r179, %r178, %r177, %r235;
	ld.global.u32 	%r180, [%rd72+4];
	ld.local.u32 	%r181, [%rd73+4];
	mad.lo.s32 	%r182, %r181, %r180, %r179;
	ld.global.u32 	%r183, [%rd72+8];
	ld.local.u32 	%r184, [%rd73+8];
	mad.lo.s32 	%r185, %r184, %r183, %r182;
	ld.global.u32 	%r186, [%rd72+12];
	ld.local.u32 	%r187, [%rd73+12];
	mad.lo.s32 	%r188, %r187, %r186, %r185;
	ld.global.u32 	%r189, [%rd72+16];
	ld.local.u32 	%r190, [%rd73+16];
	mad.lo.s32 	%r191, %r190, %r189, %r188;
	ld.global.u32 	%r192, [%rd72+20];
	ld.local.u32 	%r193, [%rd73+20];
	mad.lo.s32 	%r194, %r193, %r192, %r191;
	ld.global.u32 	%r195, [%rd72+24];
	ld.local.u32 	%r196, [%rd73+24];
	mad.lo.s32 	%r197, %r196, %r195, %r194;
	ld.global.u32 	%r198, [%rd72+28];
	ld.local.u32 	%r199, [%rd73+28];
	mad.lo.s32 	%r235, %r199, %r198, %r197;
	add.s32 	%r225, %r225, 8;
$L__BB9_19:
	setp.eq.s32 	%p15, %r2, 0;
	@%p15 bra 	$L__BB9_25;
	and.b32  	%r35, %r47, 3;
	setp.lt.u32 	%p16, %r2, 4;
	@%p16 bra 	$L__BB9_22;
	mul.wide.u32 	%rd74, %r225, 4;
	add.s64 	%rd75, %rd3, %rd74;
	ld.global.u32 	%r201, [%rd75];
	add.s64 	%rd76, %rd4, %rd74;
	ld.local.u32 	%r202, [%rd76];
	mad.lo.s32 	%r203, %r202, %r201, %r235;
	ld.global.u32 	%r204, [%rd75+4];
	ld.local.u32 	%r205, [%rd76+4];
	mad.lo.s32 	%r206, %r205, %r204, %r203;
	ld.global.u32 	%r207, [%rd75+8];
	ld.local.u32 	%r208, [%rd76+8];
	mad.lo.s32 	%r209, %r208, %r207, %r206;
	ld.global.u32 	%r210, [%rd75+12];
	ld.local.u32 	%r211, [%rd76+12];
	mad.lo.s32 	%r235, %r211, %r210, %r209;
	add.s32 	%r225, %r225, 4;
$L__BB9_22:
	setp.eq.s32 	%p17, %r35, 0;
	@%p17 bra 	$L__BB9_25;
	mul.wide.u32 	%rd77, %r225, 4;
	add.s64 	%rd89, %rd4, %rd77;
	add.s64 	%rd88, %rd3, %rd77;
	neg.s32 	%r233, %r35;
$L__BB9_24:
	.pragma "nounroll";
	ld.global.u32 	%r212, [%rd88];
	ld.local.u32 	%r213, [%rd89];
	mad.lo.s32 	%r235, %r213, %r212, %r235;
	add.s64 	%rd89, %rd89, 4;
	add.s64 	%rd88, %rd88, 4;
	add.s32 	%r233, %r233, 1;
	setp.ne.s32 	%p18, %r233, 0;
	@%p18 bra 	$L__BB9_24;
$L__BB9_25:
	cvt.s64.s32 	%rd90, %r235;
$L__BB9_26:
	cvta.to.global.u64 	%rd78, %rd25;
	mul.wide.s32 	%rd79, %r1, 4;
	add.s64 	%rd80, %rd78, %rd79;
	ld.global.f32 	%f1, [%rd80];
	cvta.to.global.u64 	%rd81, %rd26;
	shl.b64 	%rd82, %rd90, 2;
	add.s64 	%rd83, %rd81, %rd82;
	st.global.f32 	[%rd83], %f1;
$L__BB9_27:
	ret;

}
	// .globl	_Z13transpose_kerIiEvPT_S1_PiS2_S2_S2_ii
.visible .entry _Z13transpose_kerIiEvPT_S1_PiS2_S2_S2_ii(
	.param .u64 .ptr .align 1 _Z13transpose_kerIiEvPT_S1_PiS2_S2_S2_ii_param_0,
	.param .u64 .ptr .align 1 _Z13transpose_kerIiEvPT_S1_PiS2_S2_S2_ii_param_1,
	.param .u64 .ptr .align 1 _Z13transpose_kerIiEvPT_S1_PiS2_S2_S2_ii_param_2,
	.param .u64 .ptr .align 1 _Z13transpose_kerIiEvPT_S1_PiS2_S2_S2_ii_param_3,
	.param .u64 .ptr .align 1 _Z13transpose_kerIiEvPT_S1_PiS2_S2_S2_ii_param_4,
	.param .u64 .ptr .align 1 _Z13transpose_kerIiEvPT_S1_PiS2_S2_S2_ii_param_5,
	.param .u32 _Z13transpose_kerIiEvPT_S1_PiS2_S2_S2_ii_param_6,
	.param .u32 _Z13transpose_kerIiEvPT_S1_PiS2_S2_S2_ii_param_7
)
{
	.local .align 8 .b8 	__local_depot10[40];
	.reg .b64 	%SP;
	.reg .b64 	%SPL;
	.reg .pred 	%p<19>;
	.reg .b32 	%r<237>;
	.reg .b64 	%rd<91>;

	mov.u64 	%SPL, __local_depot10;
	ld.param.u64 	%rd25, [_Z13transpose_kerIiEvPT_S1_PiS2_S2_S2_ii_param_0];
	ld.param.u64 	%rd26, [_Z13transpose_kerIiEvPT_S1_PiS2_S2_S2_ii_param_1];
	ld.param.u64 	%rd27, [_Z13transpose_kerIiEvPT_S1_PiS2_S2_S2_ii_param_3];
	ld.param.u64 	%rd28, [_Z13transpose_kerIiEvPT_S1_PiS2_S2_S2_ii_param_4];
	ld.param.u64 	%rd29, [_Z13transpose_kerIiEvPT_S1_PiS2_S2_S2_ii_param_5];
	ld.param.u32 	%r47, [_Z13transpose_kerIiEvPT_S1_PiS2_S2_S2_ii_param_6];
	ld.param.u32 	%r48, [_Z13transpose_kerIiEvPT_S1_PiS2_S2_S2_ii_param_7];
	cvta.to.global.u64 	%rd1, %rd28;
	cvta.to.global.u64 	%rd2, %rd27;
	cvta.to.global.u64 	%rd3, %rd29;
	add.u64 	%rd4, %SPL, 0;
	mov.u32 	%r49, %ctaid.x;
	mov.u32 	%r50, %ntid.x;
	mov.u32 	%r51, %tid.x;
	mad.lo.s32 	%r1, %r49, %r50, %r51;
	setp.ge.s32 	%p1, %r1, %r48;
	@%p1 bra 	$L__BB10_27;
	setp.lt.s32 	%p2, %r47, 1;
	mov.b64 	%rd90, 0;
	@%p2 bra 	$L__BB10_26;
	and.b32  	%r2, %r47, 7;
	setp.lt.u32 	%p3, %r47, 8;
	mov.b32 	%r215, 0;
	mov.u32 	%r222, %r215;
	@%p3 bra 	$L__BB10_5;
	and.b32  	%r215, %r47, 2147483640;
	neg.s32 	%r221, %r215;
	add.s64 	%rd85, %rd2, 16;
	add.s64 	%rd84, %rd1, 16;
	mov.b32 	%r222, 0;
$L__BB10_4:
	.pragma "nounroll";
	sub.s32 	%r54, %r1, %r222;
	ld.global.u32 	%r55, [%rd85+-16];
	div.s32 	%r56, %r54, %r55;
	mad.lo.s32 	%r57, %r56, %r55, %r222;
	ld.global.u32 	%r58, [%rd84+-16];
	mul.wide.s32 	%rd32, %r58, 4;
	add.s64 	%rd33, %rd4, %rd32;
	st.local.u32 	[%rd33], %r56;
	sub.s32 	%r59, %r1, %r57;
	ld.global.u32 	%r60, [%rd85+-12];
	div.s32 	%r61, %r59, %r60;
	mad.lo.s32 	%r62, %r61, %r60, %r57;
	ld.global.u32 	%r63, [%rd84+-12];
	mul.wide.s32 	%rd34, %r63, 4;
	add.s64 	%rd35, %rd4, %rd34;
	st.local.u32 	[%rd35], %r61;
	sub.s32 	%r64, %r1, %r62;
	ld.global.u32 	%r65, [%rd85+-8];
	div.s32 	%r66, %r64, %r65;
	mad.lo.s32 	%r67, %r66, %r65, %r62;
	ld.global.u32 	%r68, [%rd84+-8];
	mul.wide.s32 	%rd36, %r68, 4;
	add.s64 	%rd37, %rd4, %rd36;
	st.local.u32 	[%rd37], %r66;
	sub.s32 	%r69, %r1, %r67;
	ld.global.u32 	%r70, [%rd85+-4];
	div.s32 	%r71, %r69, %r70;
	mad.lo.s32 	%r72, %r71, %r70, %r67;
	ld.global.u32 	%r73, [%rd84+-4];
	mul.wide.s32 	%rd38, %r73, 4;
	add.s64 	%rd39, %rd4, %rd38;
	st.local.u32 	[%rd39], %r71;
	sub.s32 	%r74, %r1, %r72;
	ld.global.u32 	%r75, [%rd85];
	div.s32 	%r76, %r74, %r75;
	mad.lo.s32 	%r77, %r76, %r75, %r72;
	ld.global.u32 	%r78, [%rd84];
	mul.wide.s32 	%rd40, %r78, 4;
	add.s64 	%rd41, %rd4, %rd40;
	st.local.u32 	[%rd41], %r76;
	sub.s32 	%r79, %r1, %r77;
	ld.global.u32 	%r80, [%rd85+4];
	div.s32 	%r81, %r79, %r80;
	mad.lo.s32 	%r82, %r81, %r80, %r77;
	ld.global.u32 	%r83, [%rd84+4];
	mul.wide.s32 	%rd42, %r83, 4;
	add.s64 	%rd43, %rd4, %rd42;
	st.local.u32 	[%rd43], %r81;
	sub.s32 	%r84, %r1, %r82;
	ld.global.u32 	%r85, [%rd85+8];
	div.s32 	%r86, %r84, %r85;
	mad.lo.s32 	%r87, %r86, %r85, %r82;
	ld.global.u32 	%r88, [%rd84+8];
	mul.wide.s32 	%rd44, %r88, 4;
	add.s64 	%rd45, %rd4, %rd44;
	st.local.u32 	[%rd45], %r86;
	sub.s32 	%r89, %r1, %r87;
	ld.global.u32 	%r90, [%rd85+12];
	div.s32 	%r91, %r89, %r90;
	mad.lo.s32 	%r222, %r91, %r90, %r87;
	ld.global.u32 	%r92, [%rd84+12];
	mul.wide.s32 	%rd46, %r92, 4;
	add.s64 	%rd47, %rd4, %rd46;
	st.local.u32 	[%rd47], %r91;
	add.s32 	%r221, %r221, 8;
	add.s64 	%rd85, %rd85, 32;
	add.s64 	%rd84, %rd84, 32;
	setp.eq.s32 	%p4, %r221, 0;
	@%p4 bra 	$L__BB10_5;
	bra.uni 	$L__BB10_4;
$L__BB10_5:
	setp.eq.s32 	%p5, %r2, 0;
	@%p5 bra 	$L__BB10_13;
	and.b32  	%r7, %r47, 3;
	setp.lt.u32 	%p6, %r2, 4;
	@%p6 bra 	$L__BB10_8;
	sub.s32 	%r93, %r1, %r222;
	mul.wide.u32 	%rd48, %r215, 4;
	add.s64 	%rd49, %rd2, %rd48;
	ld.global.u32 	%r94, [%rd49];
	div.s32 	%r95, %r93, %r94;
	mad.lo.s32 	%r96, %r95, %r94, %r222;
	add.s64 	%rd50, %rd1, %rd48;
	ld.global.u32 	%r97, [%rd50];
	mul.wide.s32 	%rd51, %r97, 4;
	add.s64 	%rd52, %rd4, %rd51;
	st.local.u32 	[%rd52], %r95;
	sub.s32 	%r98, %r1, %r96;
	ld.global.u32 	%r99, [%rd49+4];
	div.s32 	%r100, %r98, %r99;
	mad.lo.s32 	%r101, %r100, %r99, %r96;
	ld.global.u32 	%r102, [%rd50+4];
	mul.wide.s32 	%rd53, %r102, 4;
	add.s64 	%rd54, %rd4, %rd53;
	st.local.u32 	[%rd54], %r100;
	sub.s32 	%r103, %r1, %r101;
	ld.global.u32 	%r104, [%rd49+8];
	div.s32 	%r105, %r103, %r104;
	mad.lo.s32 	%r106, %r105, %r104, %r101;
	ld.global.u32 	%r107, [%rd50+8];
	mul.wide.s32 	%rd55, %r107, 4;
	add.s64 	%rd56, %rd4, %rd55;
	st.local.u32 	[%rd56], %r105;
	sub.s32 	%r108, %r1, %r106;
	ld.global.u32 	%r109, [%rd49+12];
	div.s32 	%r110, %r108, %r109;
	mad.lo.s32 	%r222, %r110, %r109, %r106;
	ld.global.u32 	%r111, [%rd50+12];
	mul.wide.s32 	%rd57, %r111, 4;
	add.s64 	%rd58, %rd4, %rd57;
	st.local.u32 	[%rd58], %r110;
	add.s32 	%r215, %r215, 4;
$L__BB10_8:
	setp.eq.s32 	%p7, %r7, 0;
	@%p7 bra 	$L__BB10_13;
	setp.eq.s32 	%p8, %r7, 1;
	@%p8 bra 	$L__BB10_11;
	sub.s32 	%r112, %r1, %r222;
	mul.wide.u32 	%rd59, %r215, 4;
	add.s64 	%rd60, %rd2, %rd59;
	ld.global.u32 	%r113, [%rd60];
	div.s32 	%r114, %r112, %r113;
	mad.lo.s32 	%r115, %r114, %r113, %r222;
	add.s64 	%rd61, %rd1, %rd59;
	ld.global.u32 	%r116, [%rd61];
	mul.wide.s32 	%rd62, %r116, 4;
	add.s64 	%rd63, %rd4, %rd62;
	st.local.u32 	[%rd63], %r114;
	sub.s32 	%r117, %r1, %r115;
	ld.global.u32 	%r118, [%rd60+4];
	div.s32 	%r119, %r117, %r118;
	mad.lo.s32 	%r222, %r119, %r118, %r115;
	ld.global.u32 	%r120, [%rd61+4];
	mul.wide.s32 	%rd64, %r120, 4;
	add.s64 	%rd65, %rd4, %rd64;
	st.local.u32 	[%rd65], %r119;
	add.s32 	%r215, %r215, 2;
$L__BB10_11:
	and.b32  	%r121, %r47, 1;
	setp.eq.b32 	%p9, %r121, 1;
	not.pred 	%p10, %p9;
	@%p10 bra 	$L__BB10_13;
	sub.s32 	%r122, %r1, %r222;
	mul.wide.u32 	%rd66, %r215, 4;
	add.s64 	%rd67, %rd2, %rd66;
	ld.global.u32 	%r123, [%rd67];
	div.s32 	%r124, %r122, %r123;
	add.s64 	%rd68, %rd1, %rd66;
	ld.global.u32 	%r125, [%rd68];
	mul.wide.s32 	%rd69, %r125, 4;
	add.s64 	%rd70, %rd4, %rd69;
	st.local.u32 	[%rd70], %r124;
$L__BB10_13:
	and.b32  	%r16, %r47, 15;
	setp.lt.u32 	%p11, %r47, 16;
	mov.b32 	%r226, 0;
	mov.u32 	%r236, %r226;
	@%p11 bra 	$L__BB10_16;
	and.b32  	%r226, %r47, 2147483632;
	neg.s32 	%r223, %r226;
	add.s64 	%rd87, %rd3, 32;
	add.s64 	%rd86, %rd4, 32;
	mov.b32 	%r236, 0;
$L__BB10_15:
	.pragma "nounroll";
	ld.global.u32 	%r129, [%rd87+-32];
	ld.local.v2.u32 	{%r130, %r131}, [%rd86+-32];
	mad.lo.s32 	%r132, %r130, %r129, %r236;
	ld.global.u32 	%r133, [%rd87+-28];
	mad.lo.s32 	%r134, %r131, %r133, %r132;
	ld.global.u32 	%r135, [%rd87+-24];
	ld.local.v2.u32 	{%r136, %r137}, [%rd86+-24];
	mad.lo.s32 	%r138, %r136, %r135, %r134;
	ld.global.u32 	%r139, [%rd87+-20];
	mad.lo.s32 	%r140, %r137, %r139, %r138;
	ld.global.u32 	%r141, [%rd87+-16];
	ld.local.v2.u32 	{%r142, %r143}, [%rd86+-16];
	mad.lo.s32 	%r144, %r142, %r141, %r140;
	ld.global.u32 	%r145, [%rd87+-12];
	mad.lo.s32 	%r146, %r143, %r145, %r144;
	ld.global.u32 	%r147, [%rd87+-8];
	ld.local.v2.u32 	{%r148, %r149}, [%rd86+-8];
	mad.lo.s32 	%r150, %r148, %r147, %r146;
	ld.global.u32 	%r151, [%rd87+-4];
	mad.lo.s32 	%r152, %r149, %r151, %r150;
	ld.global.u32 	%r153, [%rd87];
	ld.local.v2.u32 	{%r154, %r155}, [%rd86];
	mad.lo.s32 	%r156, %r154, %r153, %r152;
	ld.global.u32 	%r157, [%rd87+4];
	mad.lo.s32 	%r158, %r155, %r157, %r156;
	ld.global.u32 	%r159, [%rd87+8];
	ld.local.v2.u32 	{%r160, %r161}, [%rd86+8];
	mad.lo.s32 	%r162, %r160, %r159, %r158;
	ld.global.u32 	%r163, [%rd87+12];
	mad.lo.s32 	%r164, %r161, %r163, %r162;
	ld.global.u32 	%r165, [%rd87+16];
	ld.local.v2.u32 	{%r166, %r167}, [%rd86+16];
	mad.lo.s32 	%r168, %r166, %r165, %r164;
	ld.global.u32 	%r169, [%rd87+20];
	mad.lo.s32 	%r170, %r167, %r169, %r168;
	ld.global.u32 	%r171, [%rd87+24];
	ld.local.v2.u32 	{%r172, %r173}, [%rd86+24];
	mad.lo.s32 	%r174, %r172, %r171, %r170;
	ld.global.u32 	%r175, [%rd87+28];
	mad.lo.s32 	%r236, %r173, %r175, %r174;
	add.s32 	%r223, %r223, 16;
	add.s64 	%rd87, %rd87, 64;
	add.s64 	%rd86, %rd86, 64;
	setp.ne.s32 	%p12, %r223, 0;
	@%p12 bra 	$L__BB10_15;
$L__BB10_16:
	setp.eq.s32 	%p13, %r16, 0;
	@%p13 bra 	$L__BB10_25;
	setp.lt.u32 	%p14, %r16, 8;
	@%p14 bra 	$L__BB10_19;
	mul.wide.u32 	%rd71, %r226, 4;
	add.s64 	%rd72, %rd3, %rd71;
	ld.global.u32 	%r177, [%rd72];
	add.s64 	%rd73, %rd4, %rd71;
	ld.local.u32 	%r178, [%rd73];
	mad.lo.s32 	%r179, %r178, %r177, %r236;
	ld.global.u32 	%r180, [%rd72+4];
	ld.local.u32 	%r181, [%rd73+4];
	mad.lo.s32 	%r182, %r181, %r180, %r179;
	ld.global.u32 	%r183, [%rd72+8];
	ld.local.u32 	%r184, [%rd73+8];
	mad.lo.s32 	%r185, %r184, %r183, %r182;
	ld.global.u32 	%r186, [%rd72+12];
	ld.local.u32 	%r187, [%rd73+12];
	mad.lo.s32 	%r188, %r187, %r186, %r185;
	ld.global.u32 	%r189, [%rd72+16];
	ld.local.u32 	%r190, [%rd73+16];
	mad.lo.s32 	%r191, %r190, %r189, %r188;
	ld.global.u32 	%r192, [%rd72+20];
	ld.local.u32 	%r193, [%rd73+20];
	mad.lo.s32 	%r194, %r193, %r192, %r191;
	ld.global.u32 	%r195, [%rd72+24];
	ld.local.u32 	%r196, [%rd73+24];
	mad.lo.s32 	%r197, %r196, %r195, %r194;
	ld.global.u32 	%r198, [%rd72+28];
	ld.local.u32 	%r199, [%rd73+28];
	mad.lo.s32 	%r236, %r199, %r198, %r197;
	add.s32 	%r226, %r226, 8;
$L__BB10_19:
	setp.eq.s32 	%p15, %r2, 0;
	@%p15 bra 	$L__BB10_25;
	and.b32  	%r35, %r47, 3;
	setp.lt.u32 	%p16, %r2, 4;
	@%p16 bra 	$L__BB10_22;
	mul.wide.u32 	%rd74, %r226, 4;
	add.s64 	%rd75, %rd3, %rd74;
	ld.global.u32 	%r201, [%rd75];
	add.s64 	%rd76, %rd4, %rd74;
	ld.local.u32 	%r202, [%rd76];
	mad.lo.s32 	%r203, %r202, %r201, %r236;
	ld.global.u32 	%r204, [%rd75+4];
	ld.local.u32 	%r205, [%rd76+4];
	mad.lo.s32 	%r206, %r205, %r204, %r203;
	ld.global.u32 	%r207, [%rd75+8];
	ld.local.u32 	%r208, [%rd76+8];
	mad.lo.s32 	%r209, %r208, %r207, %r206;
	ld.global.u32 	%r210, [%rd75+12];
	ld.local.u32 	%r211, [%rd76+12];
	mad.lo.s32 	%r236, %r211, %r210, %r209;
	add.s32 	%r226, %r226, 4;
$L__BB10_22:
	setp.eq.s32 	%p17, %r35, 0;
	@%p17 bra 	$L__BB10_25;
	mul.wide.u32 	%rd77, %r226, 4;
	add.s64 	%rd89, %rd4, %rd77;
	add.s64 	%rd88, %rd3, %rd77;
	neg.s32 	%r234, %r35;
$L__BB10_24:
	.pragma "nounroll";
	ld.global.u32 	%r212, [%rd88];
	ld.local.u32 	%r213, [%rd89];
	mad.lo.s32 	%r236, %r213, %r212, %r236;
	add.s64 	%rd89, %rd89, 4;
	add.s64 	%rd88, %rd88, 4;
	add.s32 	%r234, %r234, 1;
	setp.ne.s32 	%p18, %r234, 0;
	@%p18 bra 	$L__BB10_24;
$L__BB10_25:
	cvt.s64.s32 	%rd90, %r236;
$L__BB10_26:
	cvta.to.global.u64 	%rd78, %rd25;
	mul.wide.s32 	%rd79, %r1, 4;
	add.s64 	%rd80, %rd78, %rd79;
	ld.global.u32 	%r214, [%rd80];
	cvta.to.global.u64 	%rd81, %rd26;
	shl.b64 	%rd82, %rd90, 2;
	add.s64 	%rd83, %rd81, %rd82;
	st.global.u32 	[%rd83], %r214;
$L__BB10_27:
	ret;

}


// ===== COMPILED SASS (sm_100) =====

	.target	sm_100

	.elftype	@"ET_EXEC"


//--------------------- .note.nv.tkinfo           --------------------------
	.section	.note.nv.tkinfo,"",@"SHT_NOTE"
	.sectionflags	@"SHF_NOTE_NV_TKINFO"
	.tkinfo
        /*0018*/ 	.word	0x00000002
        /*0030*/ 	.string	""
        /*0030*/ 	.string	"ptxas"
        /*0030*/ 	.string	"Cuda compilation tools, release 13.0, V13.0.88"
        /*0030*/ 	.string	"Build cuda_13.0.r13.0/compiler.36424714_0"
        /*0030*/ 	.string	"-arch sm_100 -m 64 "



//--------------------- .note.nv.cuinfo           --------------------------
	.section	.note.nv.cuinfo,"",@"SHT_NOTE"
	.sectionflags	@"SHF_NOTE_NV_CUINFO"
        /*0018*/ 	.short	0x0002
        /*001a*/ 	.short	0x0064
        /*001c*/ 	.short	0x0082
	.zero		2


//--------------------- .nv.info                  --------------------------
	.section	.nv.info,"",@"SHT_CUDA_INFO"
	.align	4


	//----- nvinfo : EIATTR_REGCOUNT
	.align		4
        /*0000*/ 	.byte	0x04, 0x2f
        /*0002*/ 	.short	(.L_1 - .L_0)
	.align		4
.L_0:
        /*0004*/ 	.word	index@(_Z6im2colPfS_iiiiiiiiiiif)
        /*0008*/ 	.word	0x00000018


	//----- nvinfo : EIATTR_FRAME_SIZE
	.align		4
.L_1:
        /*000c*/ 	.byte	0x04, 0x11
        /*000e*/ 	.short	(.L_3 - .L_2)
	.align		4
.L_2:
        /*0010*/ 	.word	index@(_Z6im2colPfS_iiiiiiiiiiif)
        /*0014*/ 	.word	0x00000000


	//----- nvinfo : EIATTR_REGCOUNT
	.align		4
.L_3:
        /*0018*/ 	.byte	0x04, 0x2f
        /*001a*/ 	.short	(.L_5 - .L_4)
	.align		4
.L_4:
        /*001c*/ 	.word	index@(_Z7add_kerIfEvPT_S1_S1_i)
        /*0020*/ 	.word	0x0000000c


	//----- nvinfo : EIATTR_FRAME_SIZE
	.align		4
.L_5:
        /*0024*/ 	.byte	0x04, 0x11
        /*0026*/ 	.short	(.L_7 - .L_6)
	.align		4
.L_6:
        /*0028*/ 	.word	index@(_Z7add_kerIfEvPT_S1_S1_i)
        /*002c*/ 	.word	0x00000000


	//----- nvinfo : EIATTR_REGCOUNT
	.align		4
.L_7:
        /*0030*/ 	.byte	0x04, 0x2f
        /*0032*/ 	.short	(.L_9 - .L_8)
	.align		4
.L_8:
        /*0034*/ 	.word	index@(_Z7sub_kerIfEvPT_S1_S1_i)
        /*0038*/ 	.word	0x0000000c


	//----- nvinfo : EIATTR_FRAME_SIZE
	.align		4
.L_9:
        /*003c*/ 	.byte	0x04, 0x11
        /*003e*/ 	.short	(.L_11 - .L_10)
	.align		4
.L_10:
        /*0040*/ 	.word	index@(_Z7sub_kerIfEvPT_S1_S1_i)
        /*0044*/ 	.word	0x00000000


	//----- nvinfo : EIATTR_REGCOUNT
	.align		4
.L_11:
        /*0048*/ 	.byte	0x04, 0x2f
        /*004a*/ 	.short	(.L_13 - .L_12)
	.align		4
.L_12:
        /*004c*/ 	.word	index@(_Z7mul_kerIfEvPT_S1_S1_i)
        /*0050*/ 	.word	0x0000000c


	//----- nvinfo : EIATTR_FRAME_SIZE
	.align		4
.L_13:
        /*0054*/ 	.byte	0x04, 0x11
        /*0056*/ 	.short	(.L_15 - .L_14)
	.align		4
.L_14:
        /*0058*/ 	.word	index@(_Z7mul_kerIfEvPT_S1_S1_i)
        /*005c*/ 	.word	0x00000000


	//----- nvinfo : EIATTR_REGCOUNT
	.align		4
.L_15:
        /*0060*/ 	.byte	0x04, 0x2f
        /*0062*/ 	.short	(.L_17 - .L_16)
	.align		4
.L_16:
        /*0064*/ 	.word	index@(_Z7div_kerIfEvPT_S1_S1_i)
        /*0068*/ 	.word	0x00000010


	//----- nvinfo : EIATTR_FRAME_SIZE
	.align		4
.L_17:
        /*006c*/ 	.byte	0x04, 0x11
        /*006e*/ 	.short	(.L_19 - .L_18)
	.align		4
.L_18:
        /*0070*/ 	.word	index@($__internal_0_$__cuda_sm3x_div_rn_noftz_f32_slowpath)
        /*0074*/ 	.word	0x00000000


	//----- nvinfo : EIATTR_FRAME_SIZE
	.align		4
.L_19:
        /*0078*/ 	.byte	0x04, 0x11
        /*007a*/ 	.short	(.L_21 - .L_20)
	.align		4
.L_20:
        /*007c*/ 	.word	index@(_Z7div_kerIfEvPT_S1_S1_i)
        /*0080*/ 	.word	0x00000000


	//----- nvinfo : EIATTR_REGCOUNT
	.align		4
.L_21:
        /*0084*/ 	.byte	0x04, 0x2f
        /*0086*/ 	.short	(.L_23 - .L_22)
	.align		4
.L_22:
        /*0088*/ 	.word	index@(_Z7add_kerIiEvPT_S1_S1_i)
        /*008c*/ 	.word	0x0000000c


	//----- nvinfo : EIATTR_FRAME_SIZE
	.align		4
.L_23:
        /*0090*/ 	.byte	0x04, 0x11
        /*0092*/ 	.short	(.L_25 - .L_24)
	.align		4
.L_24:
        /*0094*/ 	.word	index@(_Z7add_kerIiEvPT_S1_S1_i)
        /*0098*/ 	.word	0x00000000


	//----- nvinfo : EIATTR_REGCOUNT
	.align		4
.L_25:
        /*009c*/ 	.byte	0x04, 0x2f
        /*009e*/ 	.short	(.L_27 - .L_26)
	.align		4
.L_26:
        /*00a0*/ 	.word	index@(_Z7sub_kerIiEvPT_S1_S1_i)
        /*00a4*/ 	.word	0x0000000c


	//----- nvinfo : EIATTR_FRAME_SIZE
	.align		4
.L_27:
        /*00a8*/ 	.byte	0x04, 0x11
        /*00aa*/ 	.short	(.L_29 - .L_28)
	.align		4
.L_28:
        /*00ac*/ 	.word	index@(_Z7sub_kerIiEvPT_S1_S1_i)
        /*00b0*/ 	.word	0x00000000


	//----- nvinfo : EIATTR_REGCOUNT
	.align		4
.L_29:
        /*00b4*/ 	.byte	0x04, 0x2f
        /*00b6*/ 	.short	(.L_31 - .L_30)
	.align		4
.L_30:
        /*00b8*/ 	.word	index@(_Z7mul_kerIiEvPT_S1_S1_i)
        /*00bc*/ 	.word	0x0000000c


	//----- nvinfo : EIATTR_FRAME_SIZE
	.align		4
.L_31:
        /*00c0*/ 	.byte	0x04, 0x11
        /*00c2*/ 	.short	(.L_33 - .L_32)
	.align		4
.L_32:
        /*00c4*/ 	.word	index@(_Z7mul_kerIiEvPT_S1_S1_i)
        /*00c8*/ 	.word	0x00000000


	//----- nvinfo : EIATTR_REGCOUNT
	.align		4
.L_33:
        /*00cc*/ 	.byte	0x04, 0x2f
        /*00ce*/ 	.short	(.L_35 - .L_34)
	.align		4
.L_34:
        /*00d0*/ 	.word	index@(_Z7div_kerIiEvPT_S1_S1_i)
        /*00d4*/ 	.word	0x0000000d


	//----- nvinfo : EIATTR_FRAME_SIZE
	.align		4
.L_35:
        /*00d8*/ 	.byte	0x04, 0x11
        /*00da*/ 	.short	(.L_37 - .L_36)
	.align		4
.L_36:
        /*00dc*/ 	.word	index@(_Z7div_kerIiEvPT_S1_S1_i)
        /*00e0*/ 	.word	0x00000000


	//----- nvinfo : EIATTR_REGCOUNT
	.align		4
.L_37:
        /*00e4*/ 	.byte	0x04, 0x2f
        /*00e6*/ 	.short	(.L_39 - .L_38)
	.align		4
.L_38:
        /*00e8*/ 	.word	index@(_Z13transpose_kerIfEvPT_S1_PiS2_S2_S2_ii)
        /*00ec*/ 	.word	0x0000001f


	//----- nvinfo : EIATTR_FRAME_SIZE
	.align		4
.L_39:
        /*00f0*/ 	.byte	0x04, 0x11
        /*00f2*/ 	.short	(.L_41 - .L_40)
	.align		4
.L_40:
        /*00f4*/ 	.word	index@(_Z13transpose_kerIfEvPT_S1_PiS2_S2_S2_ii)
        /*00f8*/ 	.word	0x00000028


	//----- nvinfo : EIATTR_REGCOUNT
	.align		4
.L_41:
        /*00fc*/ 	.byte	0x04, 0x2f
        /*00fe*/ 	.short	(.L_43 - .L_42)
	.align		4
.L_42:
        /*0100*/ 	.word	index@(_Z13transpose_kerIiEvPT_S1_PiS2_S2_S2_ii)
        /*0104*/ 	.word	0x0000001f


	//----- nvinfo : EIATTR_FRAME_SIZE
	.align		4
.L_43:
        /*0108*/ 	.byte	0x04, 0x11
        /*010a*/ 	.short	(.L_45 - .L_44)
	.align		4
.L_44:
        /*010c*/ 	.word	index@(_Z13transpose_kerIiEvPT_S1_PiS2_S2_S2_ii)
        /*0110*/ 	.word	0x00000028


	//----- nvinfo : EIATTR_MIN_STACK_SIZE
	.align		4
.L_45:
        /*0114*/ 	.byte	0x04, 0x12
        /*0116*/ 	.short	(.L_47 - .L_46)
	.align		4
.L_46:
        /*0118*/ 	.word	index@(_Z13transpose_kerIiEvPT_S1_PiS2_S2_S2_ii)
        /*011c*/ 	.word	0x00000028


	//----- nvinfo : EIATTR_MIN_STACK_SIZE
	.align		4
.L_47:
        /*0120*/ 	.byte	0x04, 0x12
        /*0122*/ 	.short	(.L_49 - .L_48)
	.align		4
.L_48:
        /*0124*/ 	.word	index@(_Z13transpose_kerIfEvPT_S1_PiS2_S2_S2_ii)
        /*0128*/ 	.word	0x00000028


	//----- nvinfo : EIATTR_MIN_STACK_SIZE
	.align		4
.L_49:
        /*012c*/ 	.byte	0x04, 0x12
        /*012e*/ 	.short	(.L_51 - .L_50)
	.align		4
.L_50:
        /*0130*/ 	.word	index@(_Z7div_kerIiEvPT_S1_S1_i)
        /*0134*/ 	.word	0x00000000


	//----- nvinfo : EIATTR_MIN_STACK_SIZE
	.align		4
.L_51:
        /*0138*/ 	.byte	0x04, 0x12
        /*013a*/ 	.short	(.L_53 - .L_52)
	.align		4
.L_52:
        /*013c*/ 	.word	index@(_Z7mul_kerIiEvPT_S1_S1_i)
        /*0140*/ 	.word	0x00000000


	//----- nvinfo : EIATTR_MIN_STACK_SIZE
	.align		4
.L_53:
        /*0144*/ 	.byte	0x04, 0x12
        /*0146*/ 	.short	(.L_55 - .L_54)
	.align		4
.L_54:
        /*0148*/ 	.word	index@(_Z7sub_kerIiEvPT_S1_S1_i)
        /*014c*/ 	.word	0x00000000


	//----- nvinfo : EIATTR_MIN_STACK_SIZE
	.align		4
.L_55:
        /*0150*/ 	.byte	0x04, 0x12
        /*0152*/ 	.short	(.L_57 - .L_56)
	.align		4
.L_56:
        /*0154*/ 	.word	index@(_Z7add_kerIiEvPT_S1_S1_i)
        /*0158*/ 	.word	0x00000000


	//----- nvinfo : EIATTR_MIN_STACK_SIZE
	.align		4
.L_57:
        /*015c*/ 	.byte	0x04, 0x12
        /*015e*/ 	.short	(.L_59 - .L_58)
	.align		4
.L_58:
        /*0160*/ 	.word	index@(_Z7div_kerIfEvPT_S1_S1_i)
        /*0164*/ 	.word	0x00000000


	//----- nvinfo : EIATTR_MIN_STACK_SIZE
	.align		4
.L_59:
        /*0168*/ 	.byte	0x04, 0x12
        /*016a*/ 	.short	(.L_61 - .L_60)
	.align		4
.L_60:
        /*016c*/ 	.word	index@(_Z7mul_kerIfEvPT_S1_S1_i)
        /*0170*/ 	.word	0x00000000


	//----- nvinfo : EIATTR_MIN_STACK_SIZE
	.align		4
.L_61:
        /*0174*/ 	.byte	0x04, 0x12
        /*0176*/ 	.short	(.L_63 - .L_62)
	.align		4
.L_62:
        /*0178*/ 	.word	index@(_Z7sub_kerIfEvPT_S1_S1_i)
        /*017c*/ 	.word	0x00000000


	//----- nvinfo : EIATTR_MIN_STACK_SIZE
	.align		4
.L_63:
        /*0180*/ 	.byte	0x04, 0x12
        /*0182*/ 	.short	(.L_65 - .L_64)
	.align		4
.L_64:
        /*0184*/ 	.word	index@(_Z7add_kerIfEvPT_S1_S1_i)
        /*0188*/ 	.word	0x00000000


	//----- nvinfo : EIATTR_MIN_STACK_SIZE
	.align		4
.L_65:
        /*018c*/ 	.byte	0x04, 0x12
        /*018e*/ 	.short	(.L_67 - .L_66)
	.align		4
.L_66:
        /*0190*/ 	.word	index@(_Z6im2colPfS_iiiiiiiiiiif)
        /*0194*/ 	.word	0x00000000
.L_67:


//--------------------- .nv.compat                --------------------------
	.section	.nv.compat,"",@"SHT_CUDA_COMPAT_INFO"
	.align	4
        /*0000*/ 	.byte	0x02, 0x09, 0x00, 0x00, 0x02, 0x02, 0x01, 0x00, 0x02, 0x05, 0x05, 0x00, 0x03, 0x07, 0x01, 0x01
        /*0010*/ 	.byte	0x02, 0x03, 0x00, 0x00, 0x02, 0x06, 0x01, 0x00, 0x04, 0x0b, 0x08, 0x00, 0x01, 0x00, 0x00, 0x00
        /*0020*/ 	.byte	0x00, 0x00, 0x00, 0x00


//--------------------- .nv.info._Z13transpose_kerIiEvPT_S1_PiS2_S2_S2_ii --------------------------
	.section	.nv.info._Z13transpose_kerIiEvPT_S1_PiS2_S2_S2_ii,"",@"SHT_CUDA_INFO"
	.sectionflags	@""
	.align	4


	//----- nvinfo : EIATTR_CUDA_API_VERSION
	.align		4
        /*0000*/ 	.byte	0x04, 0x37
        /*0002*/ 	.short	(.L_69 - .L_68)
.L_68:
        /*0004*/ 	.word	0x00000082


	//----- nvinfo : EIATTR_KPARAM_INFO
	.align		4
.L_69:
        /*0008*/ 	.byte	0x04, 0x17
        /*000a*/ 	.short	(.L_71 - .L_70)
.L_70:
        /*000c*/ 	.word	0x00000000
        /*0010*/ 	.short	0x0007
        /*0012*/ 	.short	0x0034
        /*0014*/ 	.byte	0x00, 0xf0, 0x11, 0x00


	//----- nvinfo : EIATTR_KPARAM_INFO
	.align		4
.L_71:
        /*0018*/ 	.byte	0x04, 0x17
        /*001a*/ 	.short	(.L_73 - .L_72)
.L_72:
        /*001c*/ 	.word	0x00000000
        /*0020*/ 	.short	0x0006
        /*0022*/ 	.short	0x0030
        /*0024*/ 	.byte	0x00, 0xf0, 0x11, 0x00


	//----- nvinfo : EIATTR_KPARAM_INFO
	.align		4
.L_73:
        /*0028*/ 	.byte	0x04, 0x17
        /*002a*/ 	.short	(.L_75 - .L_74)
.L_74:
        /*002c*/ 	.word	0x00000000
        /*0030*/ 	.short	0x0005
        /*0032*/ 	.short	0x0028
        /*0034*/ 	.byte	0x00, 0xf5, 0x21, 0x00


	//----- nvinfo : EIATTR_KPARAM_INFO
	.align		4
.L_75:
        /*0038*/ 	.byte	0x04, 0x17
        /*003a*/ 	.short	(.L_77 - .L_76)
.L_76:
        /*003c*/ 	.word	0x00000000
        /*0040*/ 	.short	0x0004
        /*0042*/ 	.short	0x0020
        /*0044*/ 	.byte	0x00, 0xf5, 0x21, 0x00


	//----- nvinfo : EIATTR_KPARAM_INFO
	.align		4
.L_77:
        /*0048*/ 	.byte	0x04, 0x17
        /*004a*/ 	.short	(.L_79 - .L_78)
.L_78:
        /*004c*/ 	.word	0x00000000
        /*0050*/ 	.short	0x0003
        /*0052*/ 	.short	0x0018
        /*0054*/ 	.byte	0x00, 0xf5, 0x21, 0x00


	//----- nvinfo : EIATTR_KPARAM_INFO
	.align		4
.L_79:
        /*0058*/ 	.byte	0x04, 0x17
        /*005a*/ 	.short	(.L_81 - .L_80)
.L_80:
        /*005c*/ 	.word	0x00000000
        /*0060*/ 	.short	0x0002
        /*0062*/ 	.short	0x0010
        /*0064*/ 	.byte	0x00, 0xf5, 0x21, 0x00


	//----- nvinfo : EIATTR_KPARAM_INFO
	.align		4
.L_81:
        /*0068*/ 	.byte	0x04, 0x17
        /*006a*/ 	.short	(.L_83 - .L_82)
.L_82:
        /*006c*/ 	.word	0x00000000
        /*0070*/ 	.short	0x0001
        /*0072*/ 	.short	0x0008
        /*0074*/ 	.byte	0x00, 0xf5, 0x21, 0x00


	//----- nvinfo : EIATTR_KPARAM_INFO
	.align		4
.L_83:
        /*0078*/ 	.byte	0x04, 0x17
        /*007a*/ 	.short	(.L_85 - .L_84)
.L_84:
        /*007c*/ 	.word	0x00000000
        /*0080*/ 	.short	0x0000
        /*0082*/ 	.short	0x0000
        /*0084*/ 	.byte	0x00, 0xf5, 0x21, 0x00


	//----- nvinfo : EIATTR_SPARSE_MMA_MASK
	.align		4
.L_85:
        /*0088*/ 	.byte	0x03, 0x50
        /*008a*/ 	.short	0x0000


	//----- nvinfo : EIATTR_MAXREG_COUNT
	.align		4
        /*008c*/ 	.byte	0x03, 0x1b
        /*008e*/ 	.short	0x00ff


	//----- nvinfo : EIATTR_MERCURY_ISA_VERSION
	.align		4
        /*0090*/ 	.byte	0x03, 0x5f
        /*0092*/ 	.short	0x0101


	//----- nvinfo : EIATTR_VRC_CTA_INIT_COUNT
	.align		4
        /*0094*/ 	.byte	0x02, 0x4a
	.zero		1
	.zero		1


	//----- nvinfo : EIATTR_EXIT_INSTR_OFFSETS
	.align		4
        /*0098*/ 	.byte	0x04, 0x1c
        /*009a*/ 	.short	(.L_87 - .L_86)


	//   ....[0]....
.L_86:
        /*009c*/ 	.word	0x00000080


	//   ....[1]....
        /*00a0*/ 	.word	0x00003a10


	//----- nvinfo : EIATTR_CBANK_PARAM_SIZE
	.align		4
.L_87:
        /*00a4*/ 	.byte	0x03, 0x19
        /*00a6*/ 	.short	0x0038


	//----- nvinfo : EIATTR_PARAM_CBANK
	.align		4
        /*00a8*/ 	.byte	0x04, 0x0a
        /*00aa*/ 	.short	(.L_89 - .L_88)
	.align		4
.L_88:
        /*00ac*/ 	.word	index@(.nv.constant0._Z13transpose_kerIiEvPT_S1_PiS2_S2_S2_ii)
        /*00b0*/ 	.short	0x0380
        /*00b2*/ 	.short	0x0038


	//----- nvinfo : EIATTR_SW_WAR
	.align		4
.L_89:
        /*00b4*/ 	.byte	0x04, 0x36
        /*00b6*/ 	.short	(.L_91 - .L_90)
.L_90:
        /*00b8*/ 	.word	0x00000008
.L_91:


//--------------------- .nv.info._Z13transpose_kerIfEvPT_S1_PiS2_S2_S2_ii --------------------------
	.section	.nv.info._Z13transpose_kerIfEvPT_S1_PiS2_S2_S2_ii,"",@"SHT_CUDA_INFO"
	.sectionflags	@""
	.align	4


	//----- nvinfo : EIATTR_CUDA_API_VERSION
	.align		4
        /*0000*/ 	.byte	0x04, 0x37
        /*0002*/ 	.short	(.L_93 - .L_92)
.L_92:
        /*0004*/ 	.word	0x00000082


	//----- nvinfo : EIATTR_KPARAM_INFO
	.align		4
.L_93:
        /*0008*/ 	.byte	0x04, 0x17
        /*000a*/ 	.short	(.L_95 - .L_94)
.L_94:
        /*000c*/ 	.word	0x00000000
        /*0010*/ 	.short	0x0007
        /*0012*/ 	.short	0x0034
        /*0014*/ 	.byte	0x00, 0xf0, 0x11, 0x00


	//----- nvinfo : EIATTR_KPARAM_INFO
	.align		4
.L_95:
        /*0018*/ 	.byte	0x04, 0x17
        /*001a*/ 	.short	(.L_97 - .L_96)
.L_96:
        /*001c*/ 	.word	0x00000000
        /*0020*/ 	.short	0x0006
        /*0022*/ 	.short	0x0030
        /*0024*/ 	.byte	0x00, 0xf0, 0x11, 0x00


	//----- nvinfo : EIATTR_KPARAM_INFO
	.align		4
.L_97:
        /*0028*/ 	.byte	0x04, 0x17
        /*002a*/ 	.short	(.L_99 - .L_98)
.L_98:
        /*002c*/ 	.word	0x00000000
        /*0030*/ 	.short	0x0005
        /*0032*/ 	.short	0x0028
        /*0034*/ 	.byte	0x00, 0xf5, 0x21, 0x00


	//----- nvinfo : EIATTR_KPARAM_INFO
	.align		4
.L_99:
        /*0038*/ 	.byte	0x04, 0x17
        /*003a*/ 	.short	(.L_101 - .L_100)
.L_100:
        /*003c*/ 	.word	0x00000000
        /*0040*/ 	.short	0x0004
        /*0042*/ 	.short	0x0020
        /*0044*/ 	.byte	0x00, 0xf5, 0x21, 0x00


	//----- nvinfo : EIATTR_KPARAM_INFO
	.align		4
.L_101:
        /*0048*/ 	.byte	0x04, 0x17
        /*004a*/ 	.short	(.L_103 - .L_102)
.L_102:
        /*004c*/ 	.word	0x00000000
        /*0050*/ 	.short	0x0003
        /*0052*/ 	.short	0x0018
        /*0054*/ 	.byte	0x00, 0xf5, 0x21, 0x00


	//----- nvinfo : EIATTR_KPARAM_INFO
	.align		4
.L_103:
        /*0058*/ 	.byte	0x04, 0x17
        /*005a*/ 	.short	(.L_105 - .L_104)
.L_104:
        /*005c*/ 	.word	0x00000000
        /*0060*/ 	.short	0x0002
        /*0062*/ 	.short	0x0010
        /*0064*/ 	.byte	0x00, 0xf5, 0x21, 0x00


	//----- nvinfo : EIATTR_KPARAM_INFO
	.align		4
.L_105:
        /*0068*/ 	.byte	0x04, 0x17
        /*006a*/ 	.short	(.L_107 - .L_106)
.L_106:
        /*006c*/ 	.word	0x00000000
        /*0070*/ 	.short	0x0001
        /*0072*/ 	.short	0x0008
        /*0074*/ 	.byte	0x00, 0xf5, 0x21, 0x00


	//----- nvinfo : EIATTR_KPARAM_INFO
	.align		4
.L_107:
        /*0078*/ 	.byte	0x04, 0x17
        /*007a*/ 	.short	(.L_109 - .L_108)
.L_108:
        /*007c*/ 	.word	0x00000000
        /*0080*/ 	.short	0x0000
        /*0082*/ 	.short	0x0000
        /*0084*/ 	.byte	0x00, 0xf5, 0x21, 0x00


	//----- nvinfo : EIATTR_SPARSE_MMA_MASK
	.align		4
.L_109:
        /*0088*/ 	.byte	0x03, 0x50
        /*008a*/ 	.short	0x0000


	//----- nvinfo : EIATTR_MAXREG_COUNT
	.align		4
        /*008c*/ 	.byte	0x03, 0x1b
        /*008e*/ 	.short	0x00ff


	//----- nvinfo : EIATTR_MERCURY_ISA_VERSION
	.align		4
        /*0090*/ 	.byte	0x03, 0x5f
        /*0092*/ 	.short	0x0101


	//----- nvinfo : EIATTR_VRC_CTA_INIT_COUNT
	.align		4
        /*0094*/ 	.byte	0x02, 0x4a
	.zero		1
	.zero		1


	//----- nvinfo : EIATTR_EXIT_INSTR_OFFSETS
	.align		4
        /*0098*/ 	.byte	0x04, 0x1c
        /*009a*/ 	.short	(.L_111 - .L_110)


	//   ....[0]....
.L_110:
        /*009c*/ 	.word	0x00000080


	//   ....[1]....
        /*00a0*/ 	.word	0x00003a10


	//----- nvinfo : EIATTR_CBANK_PARAM_SIZE
	.align		4
.L_111:
        /*00a4*/ 	.byte	0x03, 0x19
        /*00a6*/ 	.short	0x0038


	//----- nvinfo : EIATTR_PARAM_CBANK
	.align		4
        /*00a8*/ 	.byte	0x04, 0x0a
        /*00aa*/ 	.short	(.L_113 - .L_112)
	.align		4
.L_112:
        /*00ac*/ 	.word	index@(.nv.constant0._Z13transpose_kerIfEvPT_S1_PiS2_S2_S2_ii)
        /*00b0*/ 	.short	0x0380
        /*00b2*/ 	.short	0x0038


	//----- nvinfo : EIATTR_SW_WAR
	.align		4
.L_113:
        /*00b4*/ 	.byte	0x04, 0x36
        /*00b6*/ 	.short	(.L_115 - .L_114)
.L_114:
        /*00b8*/ 	.word	0x00000008
.L_115:


//--------------------- .nv.info._Z7div_kerIiEvPT_S1_S1_i --------------------------
	.section	.nv.info._Z7div_kerIiEvPT_S1_S1_i,"",@"SHT_CUDA_INFO"
	.sectionflags	@""
	.align	4


	//----- nvinfo : EIATTR_CUDA_API_VERSION
	.align		4
        /*0000*/ 	.byte	0x04, 0x37
        /*0002*/ 	.short	(.L_117 - .L_116)
.L_116:
        /*0004*/ 	.word	0x00000082


	//----- nvinfo : EIATTR_KPARAM_INFO
	.align		4
.L_117:
        /*0008*/ 	.byte	0x04, 0x17
        /*000a*/ 	.short	(.L_119 - .L_118)
.L_118:
        /*000c*/ 	.word	0x00000000
        /*0010*/ 	.short	0x0003
        /*0012*/ 	.short	0x0018
        /*0014*/ 	.byte	0x00, 0xf0, 0x11, 0x00


	//----- nvinfo : EIATTR_KPARAM_INFO
	.align		4
.L_119:
        /*0018*/ 	.byte	0x04, 0x17
        /*001a*/ 	.short	(.L_121 - .L_120)
.L_120:
        /*001c*/ 	.word	0x00000000
        /*0020*/ 	.short	0x0002
        /*0022*/ 	.short	0x0010
        /*0024*/ 	.byte	0x00, 0xf5, 0x21, 0x00


	//----- nvinfo : EIATTR_KPARAM_INFO
	.align		4
.L_121:
        /*0028*/ 	.byte	0x04, 0x17
        /*002a*/ 	.short	(.L_123 - .L_122)
.L_122:
        /*002c*/ 	.word	0x00000000
        /*0030*/ 	.short	0x0001
        /*0032*/ 	.short	0x0008
        /*0034*/ 	.byte	0x00, 0xf5, 0x21, 0x00


	//----- nvinfo : EIATTR_KPARAM_INFO
	.align		4
.L_123:
        /*0038*/ 	.byte	0x04, 0x17
        /*003a*/ 	.short	(.L_125 - .L_124)
.L_124:
        /*003c*/ 	.word	0x00000000
        /*0040*/ 	.short	0x0000
        /*0042*/ 	.short	0x0000
        /*0044*/ 	.byte	0x00, 0xf5, 0x21, 0x00


	//----- nvinfo : EIATTR_SPARSE_MMA_MASK
	.align		4
.L_125:
        /*0048*/ 	.byte	0x03, 0x50
        /*004a*/ 	.short	0x0000


	//----- nvinfo : EIATTR_MAXREG_COUNT
	.align		4
        /*004c*/ 	.byte	0x03, 0x1b
        /*004e*/ 	.short	0x00ff


	//----- nvinfo : EIATTR_MERCURY_ISA_VERSION
	.align		4
        /*0050*/ 	.byte	0x03, 0x5f
        /*0052*/ 	.short	0x0101


	//----- nvinfo : EIATTR_VRC_CTA_INIT_COUNT
	.align		4
        /*0054*/ 	.byte	0x02, 0x4a
	.zero		1
	.zero		1


	//----- nvinfo : EIATTR_EXIT_INSTR_OFFSETS
	.align		4
        /*0058*/ 	.byte	0x04, 0x1c
        /*005a*/ 	.short	(.L_127 - .L_126)


	//   ....[0]....
.L_126:
        /*005c*/ 	.word	0x00000070


	//   ....[1]....
        /*0060*/ 	.word	0x000002a0


	//----- nvinfo : EIATTR_CBANK_PARAM_SIZE
	.align		4
.L_127:
        /*0064*/ 	.byte	0x03, 0x19
        /*0066*/ 	.short	0x001c


	//----- nvinfo : EIATTR_PARAM_CBANK
	.align		4
        /*0068*/ 	.byte	0x04, 0x0a
        /*006a*/ 	.short	(.L_129 - .L_128)
	.align		4
.L_128:
        /*006c*/ 	.word	index@(.nv.constant0._Z7div_kerIiEvPT_S1_S1_i)
        /*0070*/ 	.short	0x0380
        /*0072*/ 	.short	0x001c


	//----- nvinfo : EIATTR_SW_WAR
	.align		4
.L_129:
        /*0074*/ 	.byte	0x04, 0x36
        /*0076*/ 	.short	(.L_131 - .L_130)
.L_130:
        /*0078*/ 	.word	0x00000008
.L_131:


//--------------------- .nv.info._Z7mul_kerIiEvPT_S1_S1_i --------------------------
	.section	.nv.info._Z7mul_kerIiEvPT_S1_S1_i,"",@"SHT_CUDA_INFO"
	.sectionflags	@""
	.align	4


	//----- nvinfo : EIATTR_CUDA_API_VERSION
	.align		4
        /*0000*/ 	.byte	0x04, 0x37
        /*0002*/ 	.short	(.L_133 - .L_132)
.L_132:
        /*0004*/ 	.word	0x00000082


	//----- nvinfo : EIATTR_KPARAM_INFO
	.align		4
.L_133:
        /*0008*/ 	.byte	0x04, 0x17
        /*000a*/ 	.short	(.L_135 - .L_134)
.L_134:
        /*000c*/ 	.word	0x00000000
        /*0010*/ 	.short	0x0003
        /*0012*/ 	.short	0x0018
        /*0014*/ 	.byte	0x00, 0xf0, 0x11, 0x00


	//----- nvinfo : EIATTR_KPARAM_INFO
	.align		4
.L_135:
        /*0018*/ 	.byte	0x04, 0x17
        /*001a*/ 	.short	(.L_137 - .L_136)
.L_136:
        /*001c*/ 	.word	0x00000000
        /*0020*/ 	.short	0x0002
        /*0022*/ 	.short	0x0010
        /*0024*/ 	.byte	0x00, 0xf5, 0x21, 0x00


	//----- nvinfo : EIATTR_KPARAM_INFO
	.align		4
.L_137:
        /*0028*/ 	.byte	0x04, 0x17
        /*002a*/ 	.short	(.L_139 - .L_138)
.L_138:
        /*002c*/ 	.word	0x00000000
        /*0030*/ 	.short	0x0001
        /*0032*/ 	.short	0x0008
        /*0034*/ 	.byte	0x00, 0xf5, 0x21, 0x00


	//----- nvinfo : EIATTR_KPARAM_INFO
	.align		4
.L_139:
        /*0038*/ 	.byte	0x04, 0x17
        /*003a*/ 	.short	(.L_141 - .L_140)
.L_140:
        /*003c*/ 	.word	0x00000000
        /*0040*/ 	.short	0x0000
        /*0042*/ 	.short	0x0000
        /*0044*/ 	.byte	0x00, 0xf5, 0x21, 0x00


	//----- nvinfo : EIATTR_SPARSE_MMA_MASK
	.align		4
.L_141:
        /*0048*/ 	.byte	0x03, 0x50
        /*004a*/ 	.short	0x0000


	//----- nvinfo : EIATTR_MAXREG_COUNT
	.align		4
        /*004c*/ 	.byte	0x03, 0x1b
        /*004e*/ 	.short	0x00ff


	//----- nvinfo : EIATTR_MERCURY_ISA_VERSION
	.align		4
        /*0050*/ 	.byte	0x03, 0x5f
        /*0052*/ 	.short	0x0101


	//----- nvinfo : EIATTR_VRC_CTA_INIT_COUNT
	.align		4
        /*0054*/ 	.byte	0x02, 0x4a
	.zero		1
	.zero		1


	//----- nvinfo : EIATTR_EXIT_INSTR_OFFSETS
	.align		4
        /*0058*/ 	.byte	0x04, 0x1c
        /*005a*/ 	.short	(.L_143 - .L_142)


	//   ....[0]....
.L_142:
        /*005c*/ 	.word	0x00000070


	//   ....[1]....
        /*0060*/ 	.word	0x00000130


	//----- nvinfo : EIATTR_CBANK_PARAM_SIZE
	.align		4
.L_143:
        /*0064*/ 	.byte	0x03, 0x19
        /*0066*/ 	.short	0x001c


	//----- nvinfo : EIATTR_PARAM_CBANK
	.align		4
        /*0068*/ 	.byte	0x04, 0x0a
        /*006a*/ 	.short	(.L_145 - .L_144)
	.align		4
.L_144:
        /*006c*/ 	.word	index@(.nv.constant0._Z7mul_kerIiEvPT_S1_S1_i)
        /*0070*/ 	.short	0x0380
        /*0072*/ 	.short	0x001c


	//----- nvinfo : EIATTR_SW_WAR
	.align		4
.L_145:
        /*0074*/ 	.byte	0x04, 0x36
        /*0076*/ 	.short	(.L_147 - .L_146)
.L_146:
        /*0078*/ 	.word	0x00000008
.L_147:


//--------------------- .nv.info._Z7sub_kerIiEvPT_S1_S1_i --------------------------
	.section	.nv.info._Z7sub_kerIiEvPT_S1_S1_i,"",@"SHT_CUDA_INFO"
	.sectionflags	@""
	.align	4


	//----- nvinfo : EIATTR_CUDA_API_VERSION
	.align		4
        /*0000*/ 	.byte	0x04, 0x37
        /*0002*/ 	.short	(.L_149 - .L_148)
.L_148:
        /*0004*/ 	.word	0x00000082


	//----- nvinfo : EIATTR_KPARAM_INFO
	.align		4
.L_149:
        /*0008*/ 	.byte	0x04, 0x17
        /*000a*/ 	.short	(.L_151 - .L_150)
.L_150:
        /*000c*/ 	.word	0x00000000
        /*0010*/ 	.short	0x0003
        /*0012*/ 	.short	0x0018
        /*0014*/ 	.byte	0x00, 0xf0, 0x11, 0x00


	//----- nvinfo : EIATTR_KPARAM_INFO
	.align		4
.L_151:
        /*0018*/ 	.byte	0x04, 0x17
        /*001a*/ 	.short	(.L_153 - .L_152)
.L_152:
        /*001c*/ 	.word	0x00000000
        /*0020*/ 	.short	0x0002
        /*0022*/ 	.short	0x0010
        /*0024*/ 	.byte	0x00, 0xf5, 0x21, 0x00


	//----- nvinfo : EIATTR_KPARAM_INFO
	.align		4
.L_153:
        /*0028*/ 	.byte	0x04, 0x17
        /*002a*/ 	.short	(.L_155 - .L_154)
.L_154:
        /*002c*/ 	.word	0x00000000
        /*0030*/ 	.short	0x0001
        /*0032*/ 	.short	0x0008
        /*0034*/ 	.byte	0x00, 0xf5, 0x21, 0x00


	//----- nvinfo : EIATTR_KPARAM_INFO
	.align		4
.L_155:
        /*0038*/ 	.byte	0x04, 0x17
        /*003a*/ 	.short	(.L_157 - .L_156)
.L_156:
        /*003c*/ 	.word	0x00000000
        /*0040*/ 	.short	0x0000
        /*0042*/ 	.short	0x0000
        /*0044*/ 	.byte	0x00, 0xf5, 0x21, 0x00


	//----- nvinfo : EIATTR_SPARSE_MMA_MASK
	.align		4
.L_157:
        /*0048*/ 	.byte	0x03, 0x50
        /*004a*/ 	.short	0x0000


	//----- nvinfo : EIATTR_MAXREG_COUNT
	.align		4
        /*004c*/ 	.byte	0x03, 0x1b
        /*004e*/ 	.short	0x00ff


	//----- nvinfo : EIATTR_MERCURY_ISA_VERSION
	.align		4
        /*0050*/ 	.byte	0x03, 0x5f
        /*0052*/ 	.short	0x0101


	//----- nvinfo : EIATTR_VRC_CTA_INIT_COUNT
	.align		4
        /*0054*/ 	.byte	0x02, 0x4a
	.zero		1
	.zero		1


	//----- nvinfo : EIATTR_EXIT_INSTR_OFFSETS
	.align		4
        /*0058*/ 	.byte	0x04, 0x1c
        /*005a*/ 	.short	(.L_159 - .L_158)


	//   ....[0]....
.L_158:
        /*005c*/ 	.word	0x00000070


	//   ....[1]....
        /*0060*/ 	.word	0x00000130


	//----- nvinfo : EIATTR_CBANK_PARAM_SIZE
	.align		4
.L_159:
        /*0064*/ 	.byte	0x03, 0x19
        /*0066*/ 	.short	0x001c


	//----- nvinfo : EIATTR_PARAM_CBANK
	.align		4
        /*0068*/ 	.byte	0x04, 0x0a
        /*006a*/ 	.short	(.L_161 - .L_160)
	.align		4
.L_160:
        /*006c*/ 	.word	index@(.nv.constant0._Z7sub_kerIiEvPT_S1_S1_i)
        /*0070*/ 	.short	0x0380
        /*0072*/ 	.short	0x001c


	//----- nvinfo : EIATTR_SW_WAR
	.align		4
.L_161:
        /*0074*/ 	.byte	0x04, 0x36
        /*0076*/ 	.short	(.L_163 - .L_162)
.L_162:
        /*0078*/ 	.word	0x00000008
.L_163:


//--------------------- .nv.info._Z7add_kerIiEvPT_S1_S1_i --------------------------
	.section	.nv.info._Z7add_kerIiEvPT_S1_S1_i,"",@"SHT_CUDA_INFO"
	.sectionflags	@""
	.align	4


	//----- nvinfo : EIATTR_CUDA_API_VERSION
	.align		4
        /*0000*/ 	.byte	0x04, 0x37
        /*0002*/ 	.short	(.L_165 - .L_164)
.L_164:
        /*0004*/ 	.word	0x00000082


	//----- nvinfo : EIATTR_KPARAM_INFO
	.align		4
.L_165:
        /*0008*/ 	.byte	0x04, 0x17
        /*000a*/ 	.short	(.L_167 - .L_166)
.L_166:
        /*000c*/ 	.word	0x00000000
        /*0010*/ 	.short	0x0003
        /*0012*/ 	.short	0x0018
        /*0014*/ 	.byte	0x00, 0xf0, 0x11, 0x00


	//----- nvinfo : EIATTR_KPARAM_INFO
	.align		4
.L_167:
        /*0018*/ 	.byte	0x04, 0x17
        /*001a*/ 	.short	(.L_169 - .L_168)
.L_168:
        /*001c*/ 	.word	0x00000000
        /*0020*/ 	.short	0x0002
        /*0022*/ 	.short	0x0010
        /*0024*/ 	.byte	0x00, 0xf5, 0x21, 0x00


	//----- nvinfo : EIATTR_KPARAM_INFO
	.align		4
.L_169:
        /*0028*/ 	.byte	0x04, 0x17
        /*002a*/ 	.short	(.L_171 - .L_170)
.L_170:
        /*002c*/ 	.word	0x00000000
        /*0030*/ 	.short	0x0001
        /*0032*/ 	.short	0x0008
        /*0034*/ 	.byte	0x00, 0xf5, 0x21, 0x00


	//----- nvinfo : EIATTR_KPARAM_INFO
	.align		4
.L_171:
        /*0038*/ 	.byte	0x04, 0x17
        /*003a*/ 	.short	(.L_173 - .L_172)
.L_172:
        /*003c*/ 	.word	0x00000000
        /*0040*/ 	.short	0x0000
        /*0042*/ 	.short	0x0000
        /*0044*/ 	.byte	0x00, 0xf5, 0x21, 0x00


	//----- nvinfo : EIATTR_SPARSE_MMA_MASK
	.align		4
.L_173:
        /*0048*/ 	.byte	0x03, 0x50
        /*004a*/ 	.short	0x0000


	//----- nvinfo : EIATTR_MAXREG_COUNT
	.align		4
        /*004c*/ 	.byte	0x03, 0x1b
        /*004e*/ 	.short	0x00ff


	//----- nvinfo : EIATTR_MERCURY_ISA_VERSION
	.align		4
        /*0050*/ 	.byte	0x03, 0x5f
        /*0052*/ 	.short	0x0101


	//----- nvinfo : EIATTR_VRC_CTA_INIT_COUNT
	.align		4
        /*0054*/ 	.byte	0x02, 0x4a
	.zero		1
	.zero		1


	//----- nvinfo : EIATTR_EXIT_INSTR_OFFSETS
	.align		4
        /*0058*/ 	.byte	0x04, 0x1c
        /*005a*/ 	.short	(.L_175 - .L_174)


	//   ....[0]....
.L_174:
        /*005c*/ 	.word	0x00000070


	//   ....[1]....
        /*0060*/ 	.word	0x00000130


	//----- nvinfo : EIATTR_CBANK_PARAM_SIZE
	.align		4
.L_175:
        /*0064*/ 	.byte	0x03, 0x19
        /*0066*/ 	.short	0x001c


	//----- nvinfo : EIATTR_PARAM_CBANK
	.align		4
        /*0068*/ 	.byte	0x04, 0x0a
        /*006a*/ 	.short	(.L_177 - .L_176)
	.align		4
.L_176:
        /*006c*/ 	.word	index@(.nv.constant0._Z7add_kerIiEvPT_S1_S1_i)
        /*0070*/ 	.short	0x0380
        /*0072*/ 	.short	0x001c


	//----- nvinfo : EIATTR_SW_WAR
	.align		4
.L_177:
        /*0074*/ 	.byte	0x04, 0x36
        /*0076*/ 	.short	(.L_179 - .L_178)
.L_178:
        /*0078*/ 	.word	0x00000008
.L_179:


//--------------------- .nv.info._Z7div_kerIfEvPT_S1_S1_i --------------------------
	.section	.nv.info._Z7div_kerIfEvPT_S1_S1_i,"",@"SHT_CUDA_INFO"
	.sectionflags	@""
	.align	4


	//----- nvinfo : EIATTR_CUDA_API_VERSION
	.align		4
        /*0000*/ 	.byte	0x04, 0x37
        /*0002*/ 	.short	(.L_181 - .L_180)
.L_180:
        /*0004*/ 	.word	0x00000082


	//----- nvinfo : EIATTR_KPARAM_INFO
	.align		4
.L_181:
        /*0008*/ 	.byte	0x04, 0x17
        /*000a*/ 	.short	(.L_183 - .L_182)
.L_182:
        /*000c*/ 	.word	0x00000000
        /*0010*/ 	.short	0x0003
        /*0012*/ 	.short	0x0018
        /*0014*/ 	.byte	0x00, 0xf0, 0x11, 0x00


	//----- nvinfo : EIATTR_KPARAM_INFO
	.align		4
.L_183:
        /*0018*/ 	.byte	0x04, 0x17
        /*001a*/ 	.short	(.L_185 - .L_184)
.L_184:
        /*001c*/ 	.word	0x00000000
        /*0020*/ 	.short	0x0002
        /*0022*/ 	.short	0x0010
        /*0024*/ 	.byte	0x00, 0xf5, 0x21, 0x00


	//----- nvinfo : EIATTR_KPARAM_INFO
	.align		4
.L_185:
        /*0028*/ 	.byte	0x04, 0x17
        /*002a*/ 	.short	(.L_187 - .L_186)
.L_186:
        /*002c*/ 	.word	0x00000000
        /*0030*/ 	.short	0x0001
        /*0032*/ 	.short	0x0008
        /*0034*/ 	.byte	0x00, 0xf5, 0x21, 0x00


	//----- nvinfo : EIATTR_KPARAM_INFO
	.align		4
.L_187:
        /*0038*/ 	.byte	0x04, 0x17
        /*003a*/ 	.short	(.L_189 - .L_188)
.L_188:
        /*003c*/ 	.word	0x00000000
        /*0040*/ 	.short	0x0000
        /*0042*/ 	.short	0x0000
        /*0044*/ 	.byte	0x00, 0xf5, 0x21, 0x00


	//----- nvinfo : EIATTR_SPARSE_MMA_MASK
	.align		4
.L_189:
        /*0048*/ 	.byte	0x03, 0x50
        /*004a*/ 	.short	0x0000


	//----- nvinfo : EIATTR_MAXREG_COUNT
	.align		4
        /*004c*/ 	.byte	0x03, 0x1b
        /*004e*/ 	.short	0x00ff


	//----- nvinfo : EIATTR_MERCURY_ISA_VERSION
	.align		4
        /*0050*/ 	.byte	0x03, 0x5f
        /*0052*/ 	.short	0x0101


	//----- nvinfo : EIATTR_VRC_CTA_INIT_COUNT
	.align		4
        /*0054*/ 	.byte	0x02, 0x4a
	.zero		1
	.zero		1


	//----- nvinfo : EIATTR_EXIT_INSTR_OFFSETS
	.align		4
        /*0058*/ 	.byte	0x04, 0x1c
        /*005a*/ 	.short	(.L_191 - .L_190)


	//   ....[0]....
.L_190:
        /*005c*/ 	.word	0x00000070


	//   ....[1]....
        /*0060*/ 	.word	0x000001f0


	//----- nvinfo : EIATTR_CRS_STACK_SIZE
	.align		4
.L_191:
        /*0064*/ 	.byte	0x04, 0x1e
        /*0066*/ 	.short	(.L_193 - .L_192)
.L_192:
        /*0068*/ 	.word	0x00000000


	//----- nvinfo : EIATTR_CBANK_PARAM_SIZE
	.align		4
.L_193:
        /*006c*/ 	.byte	0x03, 0x19
        /*006e*/ 	.short	0x001c


	//----- nvinfo : EIATTR_PARAM_CBANK
	.align		4
        /*0070*/ 	.byte	0x04, 0x0a
        /*0072*/ 	.short	(.L_195 - .L_194)
	.align		4
.L_194:
        /*0074*/ 	.word	index@(.nv.constant0._Z7div_kerIfEvPT_S1_S1_i)
        /*0078*/ 	.short	0x0380
        /*007a*/ 	.short	0x001c


	//----- nvinfo : EIATTR_SW_WAR
	.align		4
.L_195:
        /*007c*/ 	.byte	0x04, 0x36
        /*007e*/ 	.short	(.L_197 - .L_196)
.L_196:
        /*0080*/ 	.word	0x00000008
.L_197:


//--------------------- .nv.info._Z7mul_kerIfEvPT_S1_S1_i --------------------------
	.section	.nv.info._Z7mul_kerIfEvPT_S1_S1_i,"",@"SHT_CUDA_INFO"
	.sectionflags	@""
	.align	4


	//----- nvinfo : EIATTR_CUDA_API_VERSION
	.align		4
        /*0000*/ 	.byte	0x04, 0x37
        /*0002*/ 	.short	(.L_199 - .L_198)
.L_198:
        /*0004*/ 	.word	0x00000082


	//----- nvinfo : EIATTR_KPARAM_INFO
	.align		4
.L_199:
        /*0008*/ 	.byte	0x04, 0x17
        /*000a*/ 	.short	(.L_201 - .L_200)
.L_200:
        /*000c*/ 	.word	0x00000000
        /*0010*/ 	.short	0x0003
        /*0012*/ 	.short	0x0018
        /*0014*/ 	.byte	0x00, 0xf0, 0x11, 0x00


	//----- nvinfo : EIATTR_KPARAM_INFO
	.align		4
.L_201:
        /*0018*/ 	.byte	0x04, 0x17
        /*001a*/ 	.short	(.L_203 - .L_202)
.L_202:
        /*001c*/ 	.word	0x00000000
        /*0020*/ 	.short	0x0002
        /*0022*/ 	.short	0x0010
        /*0024*/ 	.byte	0x00, 0xf5, 0x21, 0x00


	//----- nvinfo : EIATTR_KPARAM_INFO
	.align		4
.L_203:
        /*0028*/ 	.byte	0x04, 0x17
        /*002a*/ 	.short	(.L_205 - .L_204)
.L_204:
        /*002c*/ 	.word	0x00000000
        /*0030*/ 	.short	0x0001
        /*0032*/ 	.short	0x0008
        /*0034*/ 	.byte	0x00, 0xf5, 0x21, 0x00


	//----- nvinfo : EIATTR_KPARAM_INFO
	.align		4
.L_205:
        /*0038*/ 	.byte	0x04, 0x17
        /*003a*/ 	.short	(.L_207 - .L_206)
.L_206:
        /*003c*/ 	.word	0x00000000
        /*0040*/ 	.short	0x0000
        /*0042*/ 	.short	0x0000
        /*0044*/ 	.byte	0x00, 0xf5, 0x21, 0x00


	//----- nvinfo : EIATTR_SPARSE_MMA_MASK
	.align		4
.L_207:
        /*0048*/ 	.byte	0x03, 0x50
        /*004a*/ 	.short	0x0000


	//----- nvinfo : EIATTR_MAXREG_COUNT
	.align		4
        /*004c*/ 	.byte	0x03, 0x1b
        /*004e*/ 	.short	0x00ff


	//----- nvinfo : EIATTR_MERCURY_ISA_VERSION
	.align		4
        /*0050*/ 	.byte	0x03, 0x5f
        /*0052*/ 	.short	0x0101


	//----- nvinfo : EIATTR_VRC_CTA_INIT_COUNT
	.align		4
        /*0054*/ 	.byte	0x02, 0x4a
	.zero		1
	.zero		1


	//----- nvinfo : EIATTR_EXIT_INSTR_OFFSETS
	.align		4
        /*0058*/ 	.byte	0x04, 0x1c
        /*005a*/ 	.short	(.L_209 - .L_208)


	//   ....[0]....
.L_208:
        /*005c*/ 	.word	0x00000070


	//   ....[1]....
        /*0060*/ 	.word	0x00000130


	//----- nvinfo : EIATTR_CBANK_PARAM_SIZE
	.align		4
.L_209:
        /*0064*/ 	.byte	0x03, 0x19
        /*0066*/ 	.short	0x001c


	//----- nvinfo : EIATTR_PARAM_CBANK
	.align		4
        /*0068*/ 	.byte	0x04, 0x0a
        /*006a*/ 	.short	(.L_211 - .L_210)
	.align		4
.L_210:
        /*006c*/ 	.word	index@(.nv.constant0._Z7mul_kerIfEvPT_S1_S1_i)
        /*0070*/ 	.short	0x0380
        /*0072*/ 	.short	0x001c


	//----- nvinfo : EIATTR_SW_WAR
	.align		4
.L_211:
        /*0074*/ 	.byte	0x04, 0x36
        /*0076*/ 	.short	(.L_213 - .L_212)
.L_212:
        /*0078*/ 	.word	0x00000008
.L_213:


//--------------------- .nv.info._Z7sub_kerIfEvPT_S1_S1_i --------------------------
	.section	.nv.info._Z7sub_kerIfEvPT_S1_S1_i,"",@"SHT_CUDA_INFO"
	.sectionflags	@""
	.align	4


	//----- nvinfo : EIATTR_CUDA_API_VERSION
	.align		4
        /*0000*/ 	.byte	0x04, 0x37
        /*0002*/ 	.short	(.L_215 - .L_214)
.L_214:
        /*0004*/ 	.word	0x00000082


	//----- nvinfo : EIATTR_KPARAM_INFO
	.align		4
.L_215:
        /*0008*/ 	.byte	0x04, 0x17
        /*000a*/ 	.short	(.L_217 - .L_216)
.L_216:
        /*000c*/ 	.word	0x00000000
        /*0010*/ 	.short	0x0003
        /*0012*/ 	.short	0x0018
        /*0014*/ 	.byte	0x00, 0xf0, 0x11, 0x00


	//----- nvinfo : EIATTR_KPARAM_INFO
	.align		4
.L_217:
        /*0018*/ 	.byte	0x04, 0x17
        /*001a*/ 	.short	(.L_219 - .L_218)
.L_218:
        /*001c*/ 	.word	0x00000000
        /*0020*/ 	.short	0x0002
        /*0022*/ 	.short	0x0010
        /*0024*/ 	.byte	0x00, 0xf5, 0x21, 0x00


	//----- nvinfo : EIATTR_KPARAM_INFO
	.align		4
.L_219:
        /*0028*/ 	.byte	0x04, 0x17
        /*002a*/ 	.short	(.L_221 - .L_220)
.L_220:
        /*002c*/ 	.word	0x00000000
        /*0030*/ 	.short	0x0001
        /*0032*/ 	.short	0x0008
        /*0034*/ 	.byte	0x00, 0xf5, 0x21, 0x00


	//----- nvinfo : EIATTR_KPARAM_INFO
	.align		4
.L_221:
        /*0038*/ 	.byte	0x04, 0x17
        /*003a*/ 	.short	(.L_223 - .L_222)
.L_222:
        /*003c*/ 	.word	0x00000000
        /*0040*/ 	.short	0x0000
        /*0042*/ 	.short	0x0000
        /*0044*/ 	.byte	0x00, 0xf5, 0x21, 0x00


	//----- nvinfo : EIATTR_SPARSE_MMA_MASK
	.align		4
.L_223:
        /*0048*/ 	.byte	0x03, 0x50
        /*004a*/ 	.short	0x0000


	//----- nvinfo : EIATTR_MAXREG_COUNT
	.align		4
        /*004c*/ 	.byte	0x03, 0x1b
        /*004e*/ 	.short	0x00ff


	//----- nvinfo : EIATTR_MERCURY_ISA_VERSION
	.align		4
        /*0050*/ 	.byte	0x03, 0x5f
        /*0052*/ 	.short	0x0101


	//----- nvinfo : EIATTR_VRC_CTA_INIT_COUNT
	.align		4
        /*0054*/ 	.byte	0x02, 0x4a
	.zero		1
	.zero		1


	//----- nvinfo : EIATTR_EXIT_INSTR_OFFSETS
	.align		4
        /*0058*/ 	.byte	0x04, 0x1c
        /*005a*/ 	.short	(.L_225 - .L_224)


	//   ....[0]....
.L_224:
        /*005c*/ 	.word	0x00000070


	//   ....[1]....
        /*0060*/ 	.word	0x00000130


	//----- nvinfo : EIATTR_CBANK_PARAM_SIZE
	.align		4
.L_225:
        /*0064*/ 	.byte	0x03, 0x19
        /*0066*/ 	.short	0x001c


	//----- nvinfo : EIATTR_PARAM_CBANK
	.align		4
        /*0068*/ 	.byte	0x04, 0x0a
        /*006a*/ 	.short	(.L_227 - .L_226)
	.align		4
.L_226:
        /*006c*/ 	.word	index@(.nv.constant0._Z7sub_kerIfEvPT_S1_S1_i)
        /*0070*/ 	.short	0x0380
        /*0072*/ 	.short	0x001c


	//----- nvinfo : EIATTR_SW_WAR
	.align		4
.L_227:
        /*0074*/ 	.byte	0x04, 0x36
        /*0076*/ 	.short	(.L_229 - .L_228)
.L_228:
        /*0078*/ 	.word	0x00000008
.L_229:


//--------------------- .nv.info._Z7add_kerIfEvPT_S1_S1_i --------------------------
	.section	.nv.info._Z7add_kerIfEvPT_S1_S1_i,"",@"SHT_CUDA_INFO"
	.sectionflags	@""
	.align	4


	//----- nvinfo : EIATTR_CUDA_API_VERSION
	.align		4
        /*0000*/ 	.byte	0x04, 0x37
        /*0002*/ 	.short	(.L_231 - .L_230)
.L_230:
        /*0004*/ 	.word	0x00000082


	//----- nvinfo : EIATTR_KPARAM_INFO
	.align		4
.L_231:
        /*0008*/ 	.byte	0x04, 0x17
        /*000a*/ 	.short	(.L_233 - .L_232)
.L_232:
        /*000c*/ 	.word	0x00000000
        /*0010*/ 	.short	0x0003
        /*0012*/ 	.short	0x0018
        /*0014*/ 	.byte	0x00, 0xf0, 0x11, 0x00


	//----- nvinfo : EIATTR_KPARAM_INFO
	.align		4
.L_233:
        /*0018*/ 	.byte	0x04, 0x17
        /*001a*/ 	.short	(.L_235 - .L_234)
.L_234:
        /*001c*/ 	.word	0x00000000
        /*0020*/ 	.short	0x0002
        /*0022*/ 	.short	0x0010
        /*0024*/ 	.byte	0x00, 0xf5, 0x21, 0x00


	//----- nvinfo : EIATTR_KPARAM_INFO
	.align		4
.L_235:
        /*0028*/ 	.byte	0x04, 0x17
        /*002a*/ 	.short	(.L_237 - .L_236)
.L_236:
        /*002c*/ 	.word	0x00000000
        /*0030*/ 	.short	0x0001
        /*0032*/ 	.short	0x0008
        /*0034*/ 	.byte	0x00, 0xf5, 0x21, 0x00


	//----- nvinfo : EIATTR_KPARAM_INFO
	.align		4
.L_237:
        /*0038*/ 	.byte	0x04, 0x17
        /*003a*/ 	.short	(.L_239 - .L_238)
.L_238:
        /*003c*/ 	.word	0x00000000
        /*0040*/ 	.short	0x0000
        /*0042*/ 	.short	0x0000
        /*0044*/ 	.byte	0x00, 0xf5, 0x21, 0x00


	//----- nvinfo : EIATTR_SPARSE_MMA_MASK
	.align		4
.L_239:
        /*0048*/ 	.byte	0x03, 0x50
        /*004a*/ 	.short	0x0000


	//----- nvinfo : EIATTR_MAXREG_COUNT
	.align		4
        /*004c*/ 	.byte	0x03, 0x1b
        /*004e*/ 	.short	0x00ff


	//----- nvinfo : EIATTR_MERCURY_ISA_VERSION
	.align		4
        /*0050*/ 	.byte	0x03, 0x5f
        /*0052*/ 	.short	0x0101


	//----- nvinfo : EIATTR_VRC_CTA_INIT_COUNT
	.align		4
        /*0054*/ 	.byte	0x02, 0x4a
	.zero		1
	.zero		1


	//----- nvinfo : EIATTR_EXIT_INSTR_OFFSETS
	.align		4
        /*0058*/ 	.byte	0x04, 0x1c
        /*005a*/ 	.short	(.L_241 - .L_240)


	//   ....[0]....
.L_240:
        /*005c*/ 	.word	0x00000070


	//   ....[1]....
        /*0060*/ 	.word	0x00000130


	//----- nvinfo : EIATTR_CBANK_PARAM_SIZE
	.align		4
.L_241:
        /*0064*/ 	.byte	0x03, 0x19
        /*0066*/ 	.short	0x001c


	//----- nvinfo : EIATTR_PARAM_CBANK
	.align		4
        /*0068*/ 	.byte	0x04, 0x0a
        /*006a*/ 	.short	(.L_243 - .L_242)
	.align		4
.L_242:
        /*006c*/ 	.word	index@(.nv.constant0._Z7add_kerIfEvPT_S1_S1_i)
        /*0070*/ 	.short	0x0380
        /*0072*/ 	.short	0x001c


	//----- nvinfo : EIATTR_SW_WAR
	.align		4
.L_243:
        /*0074*/ 	.byte	0x04, 0x36
        /*0076*/ 	.short	(.L_245 - .L_244)
.L_244:
        /*0078*/ 	.word	0x00000008
.L_245:


//--------------------- .nv.info._Z6im2colPfS_iiiiiiiiiiif --------------------------
	.section	.nv.info._Z6im2colPfS_iiiiiiiiiiif,"",@"SHT_CUDA_INFO"
	.sectionflags	@""
	.align	4


	//----- nvinfo : EIATTR_CUDA_API_VERSION
	.align		4
        /*0000*/ 	.byte	0x04, 0x37
        /*0002*/ 	.short	(.L_247 - .L_246)
.L_246:
        /*0004*/ 	.word	0x00000082


	//----- nvinfo : EIATTR_KPARAM_INFO
	.align		4
.L_247:
        /*0008*/ 	.byte	0x04, 0x17
        /*000a*/ 	.short	(.L_249 - .L_248)
.L_248:
        /*000c*/ 	.word	0x00000000
        /*0010*/ 	.short	0x000d
        /*0012*/ 	.short	0x003c
        /*0014*/ 	.byte	0x00, 0xf0, 0x11, 0x00


	//----- nvinfo : EIATTR_KPARAM_INFO
	.align		4
.L_249:
        /*0018*/ 	.byte	0x04, 0x17
        /*001a*/ 	.short	(.L_251 - .L_250)
.L_250:
        /*001c*/ 	.word	0x00000000
        /*0020*/ 	.short	0x000c
        /*0022*/ 	.short	0x0038
        /*0024*/ 	.byte	0x00, 0xf0, 0x11, 0x00


	//----- nvinfo : EIATTR_KPARAM_INFO
	.align		4
.L_251:
        /*0028*/ 	.byte	0x04, 0x17
        /*002a*/ 	.short	(.L_253 - .L_252)
.L_252:
        /*002c*/ 	.word	0x00000000
        /*0030*/ 	.short	0x000b
        /*0032*/ 	.short	0x0034
        /*0034*/ 	.byte	0x00, 0xf0, 0x11, 0x00


	//----- nvinfo : EIATTR_KPARAM_INFO
	.align		4
.L_253:
        /*0038*/ 	.byte	0x04, 0x17
        /*003a*/ 	.short	(.L_255 - .L_254)
.L_254:
        /*003c*/ 	.word	0x00000000
        /*0040*/ 	.short	0x000a
        /*0042*/ 	.short	0x0030
        /*0044*/ 	.byte	0x00, 0xf0, 0x11, 0x00


	//----- nvinfo : EIATTR_KPARAM_INFO
	.align		4
.L_255:
        /*0048*/ 	.byte	0x04, 0x17
        /*004a*/ 	.short	(.L_257 - .L_256)
.L_256:
        /*004c*/ 	.word	0x00000000
        /*0050*/ 	.short	0x0009
        /*0052*/ 	.short	0x002c
        /*0054*/ 	.byte	0x00, 0xf0, 0x11, 0x00


	//----- nvinfo : EIATTR_KPARAM_INFO
	.align		4
.L_257:
        /*0058*/ 	.byte	0x04, 0x17
        /*005a*/ 	.short	(.L_259 - .L_258)
.L_258:
        /*005c*/ 	.word	0x00000000
        /*0060*/ 	.short	0x0008
        /*0062*/ 	.short	0x0028
        /*0064*/ 	.byte	0x00, 0xf0, 0x11, 0x00


	//----- nvinfo : EIATTR_KPARAM_INFO
	.align		4
.L_259:
        /*0068*/ 	.byte	0x04, 0x17
        /*006a*/ 	.short	(.L_261 - .L_260)
.L_260:
        /*006c*/ 	.word	0x00000000
        /*0070*/ 	.short	0x0007
        /*0072*/ 	.short	0x0024
        /*0074*/ 	.byte	0x00, 0xf0, 0x11, 0x00


	//----- nvinfo : EIATTR_KPARAM_INFO
	.align		4
.L_261:
        /*0078*/ 	.byte	0x04, 0x17
        /*007a*/ 	.short	(.L_263 - .L_262)
.L_262:
        /*007c*/ 	.word	0x00000000
        /*0080*/ 	.short	0x0006
        /*0082*/ 	.short	0x0020
        /*0084*/ 	.byte	0x00, 0xf0, 0x11, 0x00


	//----- nvinfo : EIATTR_KPARAM_INFO
	.align		4
.L_263:
        /*0088*/ 	.byte	0x04, 0x17
        /*008a*/ 	.short	(.L_265 - .L_264)
.L_264:
        /*008c*/ 	.word	0x00000000
        /*0090*/ 	.short	0x0005
        /*0092*/ 	.short	0x001c
        /*0094*/ 	.byte	0x00, 0xf0, 0x11, 0x00


	//----- nvinfo : EIATTR_KPARAM_INFO
	.align		4
.L_265:
        /*0098*/ 	.byte	0x04, 0x17
        /*009a*/ 	.short	(.L_267 - .L_266)
.L_266:
        /*009c*/ 	.word	0x00000000
        /*00a0*/ 	.short	0x0004
        /*00a2*/ 	.short	0x0018
        /*00a4*/ 	.byte	0x00, 0xf0, 0x11, 0x00


	//----- nvinfo : EIATTR_KPARAM_INFO
	.align		4
.L_267:
        /*00a8*/ 	.byte	0x04, 0x17
        /*00aa*/ 	.short	(.L_269 - .L_268)
.L_268:
        /*00ac*/ 	.word	0x00000000
        /*00b0*/ 	.short	0x0003
        /*00b2*/ 	.short	0x0014
        /*00b4*/ 	.byte	0x00, 0xf0, 0x11, 0x00


	//----- nvinfo : EIATTR_KPARAM_INFO
	.align		4
.L_269:
        /*00b8*/ 	.byte	0x04, 0x17
        /*00ba*/ 	.short	(.L_271 - .L_270)
.L_270:
        /*00bc*/ 	.word	0x00000000
        /*00c0*/ 	.short	0x0002
        /*00c2*/ 	.short	0x0010
        /*00c4*/ 	.byte	0x00, 0xf0, 0x11, 0x00


	//----- nvinfo : EIATTR_KPARAM_INFO
	.align		4
.L_271:
        /*00c8*/ 	.byte	0x04, 0x17
        /*00ca*/ 	.short	(.L_273 - .L_272)
.L_272:
        /*00cc*/ 	.word	0x00000000
        /*00d0*/ 	.short	0x0001
        /*00d2*/ 	.short	0x0008
        /*00d4*/ 	.byte	0x00, 0xf5, 0x21, 0x00


	//----- nvinfo : EIATTR_KPARAM_INFO
	.align		4
.L_273:
        /*00d8*/ 	.byte	0x04, 0x17
        /*00da*/ 	.short	(.L_275 - .L_274)
.L_274:
        /*00dc*/ 	.word	0x00000000
        /*00e0*/ 	.short	0x0000
        /*00e2*/ 	.short	0x0000
        /*00e4*/ 	.byte	0x00, 0xf5, 0x21, 0x00


	//----- nvinfo : EIATTR_SPARSE_MMA_MASK
	.align		4
.L_275:
        /*00e8*/ 	.byte	0x03, 0x50
        /*00ea*/ 	.short	0x0000


	//----- nvinfo : EIATTR_MAXREG_COUNT
	.align		4
        /*00ec*/ 	.byte	0x03, 0x1b
        /*00ee*/ 	.short	0x00ff


	//----- nvinfo : EIATTR_MERCURY_ISA_VERSION
	.align		4
        /*00f0*/ 	.byte	0x03, 0x5f
        /*00f2*/ 	.short	0x0101


	//----- nvinfo : EIATTR_VRC_CTA_INIT_COUNT
	.align		4
        /*00f4*/ 	.byte	0x02, 0x4a
	.zero		1
	.zero		1


	//----- nvinfo : EIATTR_EXIT_INSTR_OFFSETS
	.align		4
        /*00f8*/ 	.byte	0x04, 0x1c
        /*00fa*/ 	.short	(.L_277 - .L_276)


	//   ....[0]....
.L_276:
        /*00fc*/ 	.word	0x000000e0


	//   ....[1]....
        /*0100*/ 	.word	0x00000140


	//   ....[2]....
        /*0104*/ 	.word	0x00000a00


	//   ....[3]....
        /*0108*/ 	.word	0x00000a60


	//----- nvinfo : EIATTR_CRS_STACK_SIZE
	.align		4
.L_277:
        /*010c*/ 	.byte	0x04, 0x1e
        /*010e*/ 	.short	(.L_279 - .L_278)
.L_278:
        /*0110*/ 	.word	0x00000000


	//----- nvinfo : EIATTR_CBANK_PARAM_SIZE
	.align		4
.L_279:
        /*0114*/ 	.byte	0x03, 0x19
        /*0116*/ 	.short	0x0040


	//----- nvinfo : EIATTR_PARAM_CBANK
	.align		4
        /*0118*/ 	.byte	0x04, 0x0a
        /*011a*/ 	.short	(.L_281 - .L_280)
	.align		4
.L_280:
        /*011c*/ 	.word	index@(.nv.constant0._Z6im2colPfS_iiiiiiiiiiif)
        /*0120*/ 	.short	0x0380
        /*0122*/ 	.short	0x0040


	//----- nvinfo : EIATTR_SW_WAR
	.align		4
.L_281:
        /*0124*/ 	.byte	0x04, 0x36
        /*0126*/ 	.short	(.L_283 - .L_282)
.L_282:
        /*0128*/ 	.word	0x00000008
.L_283:


//--------------------- .nv.callgraph             --------------------------
	.section	.nv.callgraph,"",@"SHT_CUDA_CALLGRAPH"
	.align	4
	.sectionentsize	8
	.align		4
        /*0000*/ 	.word	0x00000000
	.align		4
        /*0004*/ 	.word	0xffffffff
	.align		4
        /*0008*/ 	.word	0x00000000
	.align		4
        /*000c*/ 	.word	0xfffffffe
	.align		4
        /*0010*/ 	.word	0x00000000
	.align		4
        /*0014*/ 	.word	0xfffffffd
	.align		4
        /*0018*/ 	.word	0x00000000
	.align		4
        /*001c*/ 	.word	0xfffffffc


//--------------------- .text._Z13transpose_kerIiEvPT_S1_PiS2_S2_S2_ii --------------------------
	.section	.text._Z13transpose_kerIiEvPT_S1_PiS2_S2_S2_ii,"ax",@progbits
	.align	128
        .global         _Z13transpose_kerIiEvPT_S1_PiS2_S2_S2_ii
        .type           _Z13transpose_kerIiEvPT_S1_PiS2_S2_S2_ii,@function
        .size           _Z13transpose_kerIiEvPT_S1_PiS2_S2_S2_ii,(.L_x_50 - _Z13transpose_kerIiEvPT_S1_PiS2_S2_S2_ii)
        .other          _Z13transpose_kerIiEvPT_S1_PiS2_S2_S2_ii,@"STO_CUDA_ENTRY STV_DEFAULT"
_Z13transpose_kerIiEvPT_S1_PiS2_S2_S2_ii:
.text._Z13transpose_kerIiEvPT_S1_PiS2_S2_S2_ii:
[----:B------:R-:W0:Y:S01]  /*0000*/  LDC R1, c[0x0][0x37c] ;  /* 0x0000df00ff017b82 */ /* 0x000e220000000800 */
[----:B------:R-:W1:Y:S07]  /*0010*/  S2R R3, SR_TID.X ;  /* 0x0000000000037919 */ /* 0x000e6e0000002100 */
[----:B------:R-:W1:Y:S01]  /*0020*/  S2UR UR4, SR_CTAID.X ;  /* 0x00000000000479c3 */ /* 0x000e620000002500 */
[----:B------:R-:W2:Y:S01]  /*0030*/  LDCU UR5, c[0x0][0x3b4] ;  /* 0x00007680ff0577ac */ /* 0x000ea20008000800 */
[----:B0-----:R-:W-:-:S06]  /*0040*/  VIADD R1, R1, 0xffffffd8 ;  /* 0xffffffd801017836 */ /* 0x001fcc0000000000 */
[----:B------:R-:W1:Y:S02]  /*0050*/  LDC R0, c[0x0][0x360] ;  /* 0x0000d800ff007b82 */ /* 0x000e640000000800 */
[----:B-1----:R-:W-:-:S05]  /*0060*/  IMAD R0, R0, UR4, R3 ;  /* 0x0000000400007c24 */ /* 0x002fca000f8e0203 */
[----:B--2---:R-:W-:-:S13]  /*0070*/  ISETP.GE.AND P0, PT, R0, UR5, PT ;  /* 0x0000000500007c0c */ /* 0x004fda000bf06270 */
[----:B------:R-:W-:Y:S05]  /*0080*/  @P0 EXIT ;  /* 0x000000000000094d */ /* 0x000fea0003800000 */
[----:B------:R-:W0:Y:S01]  /*0090*/  LDCU UR4, c[0x0][0x3b0] ;  /* 0x00007600ff0477ac */ /* 0x000e220008000800 */
[----:B------:R-:W-:Y:S01]  /*00a0*/  CS2R R2, SRZ ;  /* 0x0000000000027805 */ /* 0x000fe2000001ff00 */
[----:B------:R-:W1:Y:S01]  /*00b0*/  LDCU.64 UR12, c[0x0][0x358] ;  /* 0x00006b00ff0c77ac */ /* 0x000e620008000a00 */
[----:B0-----:R-:W-:-:S09]  /*00c0*/  UISETP.GE.AND UP0, UPT, UR4, 0x1, UPT ;  /* 0x000000010400788c */ /* 0x001fd2000bf06270 */
[----:B-1----:R-:W-:Y:S05]  /*00d0*/  BRA.U !UP0, `(.L_x_0) ;  /* 0x0000003908307547 */ /* 0x002fea000b800000 */
[----:B------:R-:W-:Y:S01]  /*00e0*/  UISETP.GE.U32.AND UP0, UPT, UR4, 0x8, UPT ;  /* 0x000000080400788c */ /* 0x000fe2000bf06070 */
[----:B------:R-:W-:Y:S02]  /*00f0*/  HFMA2 R5, -RZ, RZ, 0, 0 ;  /* 0x00000000ff057431 */ /* 0x000fe400000001ff */
[----:B------:R-:W-:Y:S01]  /*0100*/  IMAD.MOV.U32 R8, RZ, RZ, RZ ;  /* 0x000000ffff087224 */ /* 0x000fe200078e00ff */
[----:B------:R-:W-:-:S05]  /*0110*/  ULOP3.LUT UR10, UR4, 0x7, URZ, 0xc0, !UPT ;  /* 0x00000007040a7892 */ /* 0x000fca000f8ec0ff */
[----:B------:R-:W-:Y:S07]  /*0120*/  BRA.U !UP0, `(.L_x_1) ;  /* 0x0000002108487547 */ /* 0x000fee000b800000 */
[----:B------:R-:W0:Y:S01]  /*0130*/  LDC.64 R6, c[0x0][0x398] ;  /* 0x0000e600ff067b82 */ /* 0x000e220000000a00 */
[----:B------:R-:W1:Y:S01]  /*0140*/  LDCU.64 UR8, c[0x0][0x398] ;  /* 0x00007300ff0877ac */ /* 0x000e620008000a00 */
[----:B------:R-:W-:Y:S01]  /*0150*/  IABS R13, R0 ;  /* 0x00000000000d7213 */ /* 0x000fe20000000000 */
[----:B------:R-:W2:Y:S01]  /*0160*/  LDCU.64 UR6, c[0x0][0x3a0] ;  /* 0x00007400ff0677ac */ /* 0x000ea20008000a00 */
[----:B0-----:R-:W3:Y:S01]  /*0170*/  LDG.E R17, desc[UR12][R6.64] ;  /* 0x0000000c06117981 */ /* 0x001ee2000c1e1900 */
[----:B-1----:R-:W-:-:S04]  /*0180*/  UIADD3 UR8, UP0, UPT, UR8, 0x10, URZ ;  /* 0x0000001008087890 */ /* 0x002fc8000ff1e0ff */
[----:B------:R-:W-:Y:S02]  /*0190*/  UIADD3.X UR9, UPT, UPT, URZ, UR9, URZ, UP0, !UPT ;  /* 0x00000009ff097290 */ /* 0x000fe400087fe4ff */
[----:B------:R-:W-:-:S04]  /*01a0*/  IMAD.U32 R2, RZ, RZ, UR8 ;  /* 0x00000008ff027e24 */ /* 0x000fc8000f8e00ff */
[----:B------:R-:W-:-:S05]  /*01b0*/  IMAD.U32 R3, RZ, RZ, UR9 ;  /* 0x00000009ff037e24 */ /* 0x000fca000f8e00ff */
[----:B------:R-:W4:Y:S04]  /*01c0*/  LDG.E R9, desc[UR12][R2.64+-0xc] ;  /* 0xfffff40c02097981 */ /* 0x000f28000c1e1900 */
[----:B------:R-:W5:Y:S04]  /*01d0*/  LDG.E R5, desc[UR12][R2.64+-0x8] ;  /* 0xfffff80c02057981 */ /* 0x000f68000c1e1900 */
[----:B------:R-:W2:Y:S04]  /*01e0*/  LDG.E R15, desc[UR12][R2.64+-0x4] ;  /* 0xfffffc0c020f7981 */ /* 0x000ea8000c1e1900 */
[----:B------:R-:W2:Y:S01]  /*01f0*/  LDG.E R4, desc[UR12][R2.64] ;  /* 0x0000000c02047981 */ /* 0x000ea2000c1e1900 */
[----:B---3--:R-:W-:-:S02]  /*0200*/  IABS R8, R17 ;  /* 0x0000001100087213 */ /* 0x008fc40000000000 */
[----:B------:R-:W-:Y:S02]  /*0210*/  IABS R12, R17 ;  /* 0x00000011000c7213 */ /* 0x000fe40000000000 */
[----:B------:R-:W0:Y:S02]  /*0220*/  I2F.RP R10, R8 ;  /* 0x00000008000a7306 */ /* 0x000e240000209400 */
[----:B------:R-:W-:-:S06]  /*0230*/  IADD3 R12, PT, PT, RZ, -R12, RZ ;  /* 0x8000000cff0c7210 */ /* 0x000fcc0007ffe0ff */
[----:B0-----:R-:W0:Y:S02]  /*0240*/  MUFU.RCP R10, R10 ;  /* 0x0000000a000a7308 */ /* 0x001e240000001000 */
[----:B0-----:R-:W-:-:S06]  /*0250*/  IADD3 R6, PT, PT, R10, 0xffffffe, RZ ;  /* 0x0ffffffe0a067810 */ /* 0x001fcc0007ffe0ff */
[----:B------:R0:W1:Y:S02]  /*0260*/  F2I.FTZ.U32.TRUNC.NTZ R7, R6 ;  /* 0x0000000600077305 */ /* 0x000064000021f000 */
[----:B0-----:R-:W-:Y:S02]  /*0270*/  IMAD.MOV.U32 R6, RZ, RZ, RZ ;  /* 0x000000ffff067224 */ /* 0x001fe400078e00ff */
[----:B-1----:R-:W-:-:S04]  /*0280*/  IMAD.MOV R11, RZ, RZ, -R7 ;  /* 0x000000ffff0b7224 */ /* 0x002fc800078e0a07 */
[----:B------:R-:W-:-:S04]  /*0290*/  IMAD R11, R11, R8, RZ ;  /* 0x000000080b0b7224 */ /* 0x000fc800078e02ff */
[----:B------:R-:W-:Y:S01]  /*02a0*/  IMAD.HI.U32 R11, R7, R11, R6 ;  /* 0x0000000b070b7227 */ /* 0x000fe200078e0006 */
[----:B----4-:R-:W-:-:S04]  /*02b0*/  IABS R7, R9 ;  /* 0x0000000900077213 */ /* 0x010fc80000000000 */
[----:B------:R-:W0:Y:S01]  /*02c0*/  I2F.RP R10, R7 ;  /* 0x00000007000a7306 */ /* 0x000e220000209400 */
[----:B------:R-:W-:Y:S02]  /*02d0*/  IMAD.HI.U32 R6, R11, R13, RZ ;  /* 0x0000000d0b067227 */ /* 0x000fe400078e00ff */
[----:B------:R-:W3:Y:S01]  /*02e0*/  LDG.E R11, desc[UR12][R2.64+0x4] ;  /* 0x0000040c020b7981 */ /* 0x000ee2000c1e1900 */
[----:B-----5:R-:W-:Y:S01]  /*02f0*/  IABS R16, R5 ;  /* 0x0000000500107213 */ /* 0x020fe20000000000 */
[----:B------:R-:W-:Y:S01]  /*0300*/  IMAD R13, R6, R12, R13 ;  /* 0x0000000c060d7224 */ /* 0x000fe200078e020d */
[----:B------:R-:W-:-:S04]  /*0310*/  IABS R14, R9 ;  /* 0x00000009000e7213 */ /* 0x000fc80000000000 */
[----:B------:R-:W-:Y:S02]  /*0320*/  ISETP.GT.U32.AND P2, PT, R8, R13, PT ;  /* 0x0000000d0800720c */ /* 0x000fe40003f44070 */
[----:B------:R-:W-:Y:S01]  /*0330*/  IADD3 R14, PT, PT, RZ, -R14, RZ ;  /* 0x8000000eff0e7210 */ /* 0x000fe20007ffe0ff */
[----:B0-----:R-:W0:Y:S10]  /*0340*/  MUFU.RCP R10, R10 ;  /* 0x0000000a000a7308 */ /* 0x001e340000001000 */
[----:B------:R-:W-:Y:S01]  /*0350*/  @!P2 IMAD.IADD R13, R13, 0x1, -R8 ;  /* 0x000000010d0da824 */ /* 0x000fe200078e0a08 */
[----:B------:R-:W-:-:S02]  /*0360*/  @!P2 IADD3 R6, PT, PT, R6, 0x1, RZ ;  /* 0x000000010606a810 */ /* 0x000fc40007ffe0ff */
[----:B------:R-:W-:Y:S02]  /*0370*/  ISETP.NE.AND P2, PT, R17, RZ, PT ;  /* 0x000000ff1100720c */ /* 0x000fe40003f45270 */
[----:B------:R-:W-:Y:S02]  /*0380*/  ISETP.GE.U32.AND P0, PT, R13, R8, PT ;  /* 0x000000080d00720c */ /* 0x000fe40003f06070 */
[----:B------:R-:W-:Y:S01]  /*0390*/  LOP3.LUT R8, R0, R17, RZ, 0x3c, !PT ;  /* 0x0000001100087212 */ /* 0x000fe200078e3cff */
[----:B0-----:R-:W-:-:S03]  /*03a0*/  VIADD R12, R10, 0xffffffe ;  /* 0x0ffffffe0a0c7836 */ /* 0x001fc60000000000 */
[----:B------:R-:W-:Y:S01]  /*03b0*/  ISETP.GE.AND P1, PT, R8, RZ, PT ;  /* 0x000000ff0800720c */ /* 0x000fe20003f26270 */
[----:B------:R0:W1:Y:S06]  /*03c0*/  F2I.FTZ.U32.TRUNC.NTZ R13, R12 ;  /* 0x0000000c000d7305 */ /* 0x00006c000021f000 */
[----:B------:R-:W-:Y:S02]  /*03d0*/  @P0 VIADD R6, R6, 0x1 ;  /* 0x0000000106060836 */ /* 0x000fe40000000000 */
[----:B0-----:R-:W-:-:S04]  /*03e0*/  IMAD.MOV.U32 R12, RZ, RZ, RZ ;  /* 0x000000ffff0c7224 */ /* 0x001fc800078e00ff */
[----:B------:R-:W-:Y:S01]  /*03f0*/  @!P1 IMAD.MOV R6, RZ, RZ, -R6 ;  /* 0x000000ffff069224 */ /* 0x000fe200078e0a06 */
[----:B------:R-:W-:Y:S02]  /*0400*/  @!P2 LOP3.LUT R6, RZ, R17, RZ, 0x33, !PT ;  /* 0x00000011ff06a212 */ /* 0x000fe400078e33ff */
[----:B-1----:R-:W-:-:S03]  /*0410*/  IADD3 R10, PT, PT, RZ, -R13, RZ ;  /* 0x8000000dff0a7210 */ /* 0x002fc60007ffe0ff */
[----:B------:R-:W-:Y:S02]  /*0420*/  IMAD R17, R17, R6, RZ ;  /* 0x0000000611117224 */ /* 0x000fe400078e02ff */
[----:B------:R-:W-:Y:S02]  /*0430*/  IMAD R19, R10, R7, RZ ;  /* 0x000000070a137224 */ /* 0x000fe400078e02ff */
[----:B------:R-:W-:Y:S02]  /*0440*/  IMAD.IADD R8, R0, 0x1, -R17 ;  /* 0x0000000100087824 */ /* 0x000fe400078e0a11 */
[----:B------:R-:W-:-:S03]  /*0450*/  IMAD.HI.U32 R12, R13, R19, R12 ;  /* 0x000000130d0c7227 */ /* 0x000fc600078e000c */
[----:B------:R-:W-:Y:S02]  /*0460*/  IABS R10, R8 ;  /* 0x00000008000a7213 */ /* 0x000fe40000000000 */
[----:B------:R-:W-:-:S03]  /*0470*/  LOP3.LUT R8, R8, R9, RZ, 0x3c, !PT ;  /* 0x0000000908087212 */ /* 0x000fc600078e3cff */
[----:B------:R-:W-:Y:S01]  /*0480*/  IMAD.MOV.U32 R13, RZ, RZ, R10 ;  /* 0x000000ffff0d7224 */ /* 0x000fe200078e000a */
[----:B------:R-:W-:Y:S01]  /*0490*/  ISETP.GE.AND P1, PT, R8, RZ, PT ;  /* 0x000000ff0800720c */ /* 0x000fe20003f26270 */
[----:B------:R-:W-:Y:S02]  /*04a0*/  IMAD.MOV.U32 R10, RZ, RZ, R16 ;  /* 0x000000ffff0a7224 */ /* 0x000fe400078e0010 */
[----:B------:R-:W-:Y:S02]  /*04b0*/  IMAD.HI.U32 R12, R12, R13, RZ ;  /* 0x0000000d0c0c7227 */ /* 0x000fe400078e00ff */
[----:B------:R-:W0:Y:S02]  /*04c0*/  I2F.RP R16, R10 ;  /* 0x0000000a00107306 */ /* 0x000e240000209400 */
[----:B------:R-:W-:-:S05]  /*04d0*/  IMAD R14, R12, R14, R13 ;  /* 0x0000000e0c0e7224 */ /* 0x000fca00078e020d */
[----:B------:R-:W-:Y:S01]  /*04e0*/  ISETP.GT.U32.AND P2, PT, R7, R14, PT ;  /* 0x0000000e0700720c */ /* 0x000fe20003f44070 */
[----:B0-----:R-:W0:-:S12]  /*04f0*/  MUFU.RCP R16, R16 ;  /* 0x0000001000107308 */ /* 0x001e180000001000 */
[----:B------:R-:W-:-:S04]  /*0500*/  @!P2 IADD3 R14, PT, PT, R14, -R7, RZ ;  /* 0x800000070e0ea210 */ /* 0x000fc80007ffe0ff */
[----:B------:R-:W-:Y:S01]  /*0510*/  ISETP.GE.U32.AND P0, PT, R14, R7, PT ;  /* 0x000000070e00720c */ /* 0x000fe20003f06070 */
[----:B------:R-:W-:Y:S01]  /*0520*/  @!P2 VIADD R12, R12, 0x1 ;  /* 0x000000010c0ca836 */ /* 0x000fe20000000000 */
[----:B------:R-:W-:Y:S01]  /*0530*/  ISETP.NE.AND P2, PT, R9, RZ, PT ;  /* 0x000000ff0900720c */ /* 0x000fe20003f45270 */
[----:B------:R-:W4:Y:S01]  /*0540*/  LDG.E R7, desc[UR12][R2.64+0x8] ;  /* 0x0000080c02077981 */ /* 0x000f22000c1e1900 */
[----:B--2---:R-:W-:Y:S02]  /*0550*/  IABS R19, R15 ;  /* 0x0000000f00137213 */ /* 0x004fe40000000000 */
[----:B------:R-:W-:Y:S01]  /*0560*/  IABS R18, R5 ;  /* 0x0000000500127213 */ /* 0x000fe20000000000 */
[----:B0-----:R-:W-:-:S06]  /*0570*/  VIADD R13, R16, 0xffffffe ;  /* 0x0ffffffe100d7836 */ /* 0x001fcc0000000000 */
[----:B------:R-:W-:Y:S01]  /*0580*/  @P0 IADD3 R12, PT, PT, R12, 0x1, RZ ;  /* 0x000000010c0c0810 */ /* 0x000fe20007ffe0ff */
[----:B------:R-:W0:Y:S04]  /*0590*/  F2I.FTZ.U32.TRUNC.NTZ R13, R13 ;  /* 0x0000000d000d7305 */ /* 0x000e28000021f000 */
[----:B------:R-:W-:-:S04]  /*05a0*/  IMAD.MOV.U32 R8, RZ, RZ, R12 ;  /* 0x000000ffff087224 */ /* 0x000fc800078e000c */
[----:B------:R-:W-:Y:S01]  /*05b0*/  @!P1 IMAD.MOV R8, RZ, RZ, -R8 ;  /* 0x000000ffff089224 */ /* 0x000fe200078e0a08 */
[----:B------:R-:W-:-:S05]  /*05c0*/  @!P2 LOP3.LUT R8, RZ, R9, RZ, 0x33, !PT ;  /* 0x00000009ff08a212 */ /* 0x000fca00078e33ff */
[----:B------:R-:W-:Y:S01]  /*05d0*/  IMAD R17, R9, R8, R17 ;  /* 0x0000000809117224 */ /* 0x000fe200078e0211 */
[----:B0-----:R-:W-:-:S03]  /*05e0*/  IADD3 R12, PT, PT, RZ, -R13, RZ ;  /* 0x8000000dff0c7210 */ /* 0x001fc60007ffe0ff */
[----:B------:R-:W-:Y:S02]  /*05f0*/  IMAD.IADD R16, R0, 0x1, -R17 ;  /* 0x0000000100107824 */ /* 0x000fe400078e0a11 */
[----:B------:R-:W-:Y:S01]  /*0600*/  IMAD.MOV.U32 R9, RZ, RZ, R12 ;  /* 0x000000ffff097224 */ /* 0x000fe200078e000c */
[----:B------:R-:W-:Y:S02]  /*0610*/  MOV R12, RZ ;  /* 0x000000ff000c7202 */ /* 0x000fe40000000f00 */
[----:B------:R-:W-:Y:S01]  /*0620*/  IABS R14, R16 ;  /* 0x00000010000e7213 */ /* 0x000fe20000000000 */
[----:B------:R-:W-:Y:S01]  /*0630*/  IMAD R9, R9, R10, RZ ;  /* 0x0000000a09097224 */ /* 0x000fe200078e02ff */
[----:B------:R-:W-:-:S03]  /*0640*/  LOP3.LUT R16, R16, R5, RZ, 0x3c, !PT ;  /* 0x0000000510107212 */ /* 0x000fc600078e3cff */
[----:B------:R-:W-:Y:S01]  /*0650*/  IMAD.HI.U32 R12, R13, R9, R12 ;  /* 0x000000090d0c7227 */ /* 0x000fe200078e000c */
[----:B------:R-:W-:-:S03]  /*0660*/  ISETP.GE.AND P1, PT, R16, RZ, PT ;  /* 0x000000ff1000720c */ /* 0x000fc60003f26270 */
[----:B------:R-:W-:Y:S01]  /*0670*/  IMAD.MOV.U32 R9, RZ, RZ, R14 ;  /* 0x000000ffff097224 */ /* 0x000fe200078e000e */
[----:B------:R-:W-:Y:S01]  /*0680*/  MOV R14, R19 ;  /* 0x00000013000e7202 */ /* 0x000fe20000000f00 */
[----:B------:R-:W-:Y:S02]  /*0690*/  IMAD.MOV R13, RZ, RZ, -R18 ;  /* 0x000000ffff0d7224 */ /* 0x000fe400078e0a12 */
[----:B------:R-:W-:Y:S01]  /*06a0*/  IMAD.HI.U32 R12, R12, R9, RZ ;  /* 0x000000090c0c7227 */ /* 0x000fe200078e00ff */
[----:B------:R-:W0:Y:S03]  /*06b0*/  I2F.RP R18, R14 ;  /* 0x0000000e00127306 */ /* 0x000e260000209400 */
[----:B------:R-:W-:-:S05]  /*06c0*/  IMAD R9, R12, R13, R9 ;  /* 0x0000000d0c097224 */ /* 0x000fca00078e0209 */
[----:B------:R-:W-:Y:S01]  /*06d0*/  ISETP.GT.U32.AND P2, PT, R10, R9, PT ;  /* 0x000000090a00720c */ /* 0x000fe20003f44070 */
[----:B0-----:R-:W0:-:S12]  /*06e0*/  MUFU.RCP R18, R18 ;  /* 0x0000001200127308 */ /* 0x001e180000001000 */
[----:B------:R-:W-:Y:S01]  /*06f0*/  @!P2 IMAD.IADD R9, R9, 0x1, -R10 ;  /* 0x000000010909a824 */ /* 0x000fe200078e0a0a */
[----:B------:R-:W-:Y:S02]  /*0700*/  @!P2 IADD3 R12, PT, PT, R12, 0x1, RZ ;  /* 0x000000010c0ca810 */ /* 0x000fe40007ffe0ff */
[----:B------:R-:W-:Y:S02]  /*0710*/  ISETP.NE.AND P2, PT, R5, RZ, PT ;  /* 0x000000ff0500720c */ /* 0x000fe40003f45270 */
[----:B------:R-:W-:Y:S02]  /*0720*/  ISETP.GE.U32.AND P0, PT, R9, R10, PT ;  /* 0x0000000a0900720c */ /* 0x000fe40003f06070 */
[----:B------:R1:W2:Y:S01]  /*0730*/  LDG.E R9, desc[UR12][R2.64+0xc] ;  /* 0x00000c0c02097981 */ /* 0x0002a2000c1e1900 */
[----:B0-----:R-:W-:-:S06]  /*0740*/  VIADD R13, R18, 0xffffffe ;  /* 0x0ffffffe120d7836 */ /* 0x001fcc0000000000 */
[----:B------:R-:W0:Y:S04]  /*0750*/  F2I.FTZ.U32.TRUNC.NTZ R13, R13 ;  /* 0x0000000d000d7305 */ /* 0x000e28000021f000 */
[----:B------:R-:W-:-:S04]  /*0760*/  @P0 VIADD R12, R12, 0x1 ;  /* 0x000000010c0c0836 */ /* 0x000fc80000000000 */
[----:B------:R-:W-:-:S05]  /*0770*/  IMAD.MOV.U32 R10, RZ, RZ, R12 ;  /* 0x000000ffff0a7224 */ /* 0x000fca00078e000c */
[----:B------:R-:W-:Y:S02]  /*0780*/  @!P1 IADD3 R10, PT, PT, -R10, RZ, RZ ;  /* 0x000000ff0a0a9210 */ /* 0x000fe40007ffe1ff */
[----:B------:R-:W-:Y:S01]  /*0790*/  @!P2 LOP3.LUT R10, RZ, R5, RZ, 0x33, !PT ;  /* 0x00000005ff0aa212 */ /* 0x000fe200078e33ff */
[----:B0-----:R-:W-:-:S04]  /*07a0*/  IMAD.MOV R12, RZ, RZ, -R13 ;  /* 0x000000ffff0c7224 */ /* 0x001fc800078e0a0d */
[----:B------:R-:W-:Y:S02]  /*07b0*/  IMAD R17, R5, R10, R17 ;  /* 0x0000000a05117224 */ /* 0x000fe400078e0211 */
[----:B------:R-:W-:Y:S02]  /*07c0*/  IMAD.MOV.U32 R5, RZ, RZ, R12 ;  /* 0x000000ffff057224 */ /* 0x000fe400078e000c */
[----:B------:R-:W-:Y:S01]  /*07d0*/  IMAD.MOV.U32 R12, RZ, RZ, RZ ;  /* 0x000000ffff0c7224 */ /* 0x000fe200078e00ff */
[----:B------:R-:W-:Y:S01]  /*07e0*/  IADD3 R16, PT, PT, R0, -R17, RZ ;  /* 0x8000001100107210 */ /* 0x000fe20007ffe0ff */
[----:B------:R-:W-:Y:S01]  /*07f0*/  IMAD R5, R5, R14, RZ ;  /* 0x0000000e05057224 */ /* 0x000fe200078e02ff */
[----:B------:R-:W-:Y:S02]  /*0800*/  IABS R18, R15 ;  /* 0x0000000f00127213 */ /* 0x000fe40000000000 */
[----:B-1----:R-:W-:Y:S01]  /*0810*/  IABS R3, R16 ;  /* 0x0000001000037213 */ /* 0x002fe20000000000 */
[----:B------:R-:W-:Y:S01]  /*0820*/  IMAD.HI.U32 R12, R13, R5, R12 ;  /* 0x000000050d0c7227 */ /* 0x000fe200078e000c */
[----:B------:R-:W-:-:S03]  /*0830*/  IABS R5, R4 ;  /* 0x0000000400057213 */ /* 0x000fc60000000000 */
[----:B------:R-:W-:Y:S01]  /*0840*/  IMAD.MOV R2, RZ, RZ, -R18 ;  /* 0x000000ffff027224 */ /* 0x000fe200078e0a12 */
[----:B------:R-:W0:Y:S01]  /*0850*/  I2F.RP R13, R5 ;  /* 0x00000005000d7306 */ /* 0x000e220000209400 */
[----:B------:R-:W-:-:S04]  /*0860*/  IMAD.HI.U32 R12, R12, R3, RZ ;  /* 0x000000030c0c7227 */ /* 0x000fc800078e00ff */
[----:B------:R-:W-:-:S05]  /*0870*/  IMAD R3, R12, R2, R3 ;  /* 0x000000020c037224 */ /* 0x000fca00078e0203 */
[----:B------:R-:W-:Y:S01]  /*0880*/  ISETP.GT.U32.AND P2, PT, R14, R3, PT ;  /* 0x000000030e00720c */ /* 0x000fe20003f44070 */
[----:B0-----:R-:W0:Y:S01]  /*0890*/  MUFU.RCP R13, R13 ;  /* 0x0000000d000d7308 */ /* 0x001e220000001000 */
[----:B------:R-:W-:-:S11]  /*08a0*/  LOP3.LUT R16, R16, R15, RZ, 0x3c, !PT ;  /* 0x0000000f10107212 */ /* 0x000fd600078e3cff */
[----:B------:R-:W-:-:S04]  /*08b0*/  @!P2 IADD3 R3, PT, PT, R3, -R14, RZ ;  /* 0x8000000e0303a210 */ /* 0x000fc80007ffe0ff */
[----:B------:R-:W-:Y:S01]  /*08c0*/  ISETP.GE.U32.AND P0, PT, R3, R14, PT ;  /* 0x0000000e0300720c */ /* 0x000fe20003f06070 */
[----:B------:R-:W-:Y:S01]  /*08d0*/  @!P2 VIADD R12, R12, 0x1 ;  /* 0x000000010c0ca836 */ /* 0x000fe20000000000 */
[----:B------:R-:W-:Y:S02]  /*08e0*/  ISETP.GE.AND P1, PT, R16, RZ, PT ;  /* 0x000000ff1000720c */ /* 0x000fe40003f26270 */
[----:B------:R-:W-:Y:S01]  /*08f0*/  ISETP.NE.AND P2, PT, R15, RZ, PT ;  /* 0x000000ff0f00720c */ /* 0x000fe20003f45270 */
[----:B0-----:R-:W-:-:S04]  /*0900*/  VIADD R2, R13, 0xffffffe ;  /* 0x0ffffffe0d027836 */ /* 0x001fc80000000000 */
[----:B------:R0:W1:Y:S04]  /*0910*/  F2I.FTZ.U32.TRUNC.NTZ R3, R2 ;  /* 0x0000000200037305 */ /* 0x000068000021f000 */
[----:B------:R-:W-:-:S05]  /*0920*/  @P0 IADD3 R12, PT, PT, R12, 0x1, RZ ;  /* 0x000000010c0c0810 */ /* 0x000fca0007ffe0ff */
[----:B------:R-:W-:Y:S01]  /*0930*/  @!P1 IMAD.MOV R12, RZ, RZ, -R12 ;  /* 0x000000ffff0c9224 */ /* 0x000fe200078e0a0c */
[----:B------:R-:W-:Y:S01]  /*0940*/  @!P2 LOP3.LUT R12, RZ, R15, RZ, 0x33, !PT ;  /* 0x0000000fff0ca212 */ /* 0x000fe200078e33ff */
[----:B0-----:R-:W-:Y:S02]  /*0950*/  IMAD.MOV.U32 R2, RZ, RZ, RZ ;  /* 0x000000ffff027224 */ /* 0x001fe400078e00ff */
[----:B-1----:R-:W-:Y:S02]  /*0960*/  IMAD.MOV R14, RZ, RZ, -R3 ;  /* 0x000000ffff0e7224 */ /* 0x002fe400078e0a03 */
[----:B------:R-:W-:Y:S02]  /*0970*/  IMAD R15, R15, R12, R17 ;  /* 0x0000000c0f0f7224 */ /* 0x000fe400078e0211 */
[----:B------:R-:W-:-:S03]  /*0980*/  IMAD R13, R14, R5, RZ ;  /* 0x000000050e0d7224 */ /* 0x000fc600078e02ff */
[----:B------:R-:W-:Y:S01]  /*0990*/  IADD3 R19, PT, PT, R0, -R15, RZ ;  /* 0x8000000f00137210 */ /* 0x000fe20007ffe0ff */
[----:B------:R-:W-:Y:S01]  /*09a0*/  IMAD.HI.U32 R2, R3, R13, R2 ;  /* 0x0000000d03027227 */ /* 0x000fe200078e0002 */
[----:B------:R-:W-:Y:S02]  /*09b0*/  IABS R14, R4 ;  /* 0x00000004000e7213 */ /* 0x000fe40000000000 */
[----:B------:R-:W-:-:S03]  /*09c0*/  IABS R24, R19 ;  /* 0x0000001300187213 */ /* 0x000fc60000000000 */
[----:B------:R-:W-:Y:S02]  /*09d0*/  IMAD.MOV R3, RZ, RZ, -R14 ;  /* 0x000000ffff037224 */ /* 0x000fe400078e0a0e */
[----:B------:R-:W-:-:S04]  /*09e0*/  IMAD.HI.U32 R13, R2, R24, RZ ;  /* 0x00000018020d7227 */ /* 0x000fc800078e00ff */
[----:B------:R-:W-:Y:S01]  /*09f0*/  IMAD R24, R13, R3, R24 ;  /* 0x000000030d187224 */ /* 0x000fe200078e0218 */
[----:B------:R-:W-:-:S04]  /*0a00*/  UIADD3 UR6, UP0, UPT, UR6, 0x10, URZ ;  /* 0x0000001006067890 */ /* 0x000fc8000ff1e0ff */
[----:B------:R-:W-:Y:S01]  /*0a10*/  ISETP.GT.U32.AND P2, PT, R5, R24, PT ;  /* 0x000000180500720c */ /* 0x000fe20003f44070 */
[----:B------:R-:W-:Y:S01]  /*0a20*/  UIADD3.X UR7, UPT, UPT, URZ, UR7, URZ, UP0, !UPT ;  /* 0x00000007ff077290 */ /* 0x000fe200087fe4ff */
[----:B------:R-:W-:-:S05]  /*0a30*/  MOV R2, UR6 ;  /* 0x0000000600027c02 */ /* 0x000fca0008000f00 */
[----:B------:R-:W-:-:S05]  /*0a40*/  IMAD.U32 R3, RZ, RZ, UR7 ;  /* 0x00000007ff037e24 */ /* 0x000fca000f8e00ff */
[----:B------:R-:W5:Y:S01]  /*0a50*/  LDG.E R14, desc[UR12][R2.64+-0x10] ;  /* 0xfffff00c020e7981 */ /* 0x000f62000c1e1900 */
[----:B------:R-:W-:-:S03]  /*0a60*/  @!P2 IMAD.IADD R24, R24, 0x1, -R5 ;  /* 0x000000011818a824 */ /* 0x000fc600078e0a05 */
[----:B------:R-:W5:Y:S02]  /*0a70*/  LDG.E R16, desc[UR12][R2.64+-0xc] ;  /* 0xfffff40c02107981 */ /* 0x000f64000c1e1900 */
[----:B------:R-:W-:Y:S02]  /*0a80*/  ISETP.GE.U32.AND P0, PT, R24, R5, PT ;  /* 0x000000051800720c */ /* 0x000fe40003f06070 */
[----:B------:R-:W5:Y:S04]  /*0a90*/  LDG.E R18, desc[UR12][R2.64+-0x8] ;  /* 0xfffff80c02127981 */ /* 0x000f68000c1e1900 */
[----:B------:R-:W5:Y:S04]  /*0aa0*/  LDG.E R20, desc[UR12][R2.64+-0x4] ;  /* 0xfffffc0c02147981 */ /* 0x000f68000c1e1900 */
[----:B------:R-:W5:Y:S04]  /*0ab0*/  LDG.E R22, desc[UR12][R2.64] ;  /* 0x0000000c02167981 */ /* 0x000f68000c1e1900 */
[----:B------:R-:W5:Y:S04]  /*0ac0*/  LDG.E R24, desc[UR12][R2.64+0x4] ;  /* 0x0000040c02187981 */ /* 0x000f68000c1e1900 */
[----:B------:R-:W5:Y:S04]  /*0ad0*/  LDG.E R26, desc[UR12][R2.64+0x8] ;  /* 0x0000080c021a7981 */ /* 0x000f68000c1e1900 */
[----:B------:R0:W5:Y:S01]  /*0ae0*/  LDG.E R28, desc[UR12][R2.64+0xc] ;  /* 0x00000c0c021c7981 */ /* 0x000162000c1e1900 */
[----:B---3--:R-:W-:-:S04]  /*0af0*/  IABS R17, R11 ;  /* 0x0000000b00117213 */ /* 0x008fc80000000000 */
[----:B------:R-:W1:Y:S08]  /*0b00*/  I2F.RP R21, R17 ;  /* 0x0000001100157306 */ /* 0x000e700000209400 */
[----:B-1----:R-:W1:Y:S01]  /*0b10*/  MUFU.RCP R21, R21 ;  /* 0x0000001500157308 */ /* 0x002e620000001000 */
[----:B------:R-:W-:Y:S01]  /*0b20*/  LOP3.LUT R19, R19, R4, RZ, 0x3c, !PT ;  /* 0x0000000413137212 */ /* 0x000fe200078e3cff */
[----:B------:R-:W-:Y:S01]  /*0b30*/  @!P2 VIADD R13, R13, 0x1 ;  /* 0x000000010d0da836 */ /* 0x000fe20000000000 */
[----:B------:R-:W-:-:S02]  /*0b40*/  ISETP.NE.AND P2, PT, R4, RZ, PT ;  /* 0x000000ff0400720c */ /* 0x000fc40003f45270 */
[----:B------:R-:W-:Y:S01]  /*0b50*/  ISETP.GE.AND P1, PT, R19, RZ, PT ;  /* 0x000000ff1300720c */ /* 0x000fe20003f26270 */
[----:B------:R-:W-:Y:S01]  /*0b60*/  @P0 VIADD R13, R13, 0x1 ;  /* 0x000000010d0d0836 */ /* 0x000fe20000000000 */
[----:B-1----:R-:W-:-:S06]  /*0b70*/  IADD3 R5, PT, PT, R21, 0xffffffe, RZ ;  /* 0x0ffffffe15057810 */ /* 0x002fcc0007ffe0ff */
[----:B------:R-:W0:Y:S05]  /*0b80*/  F2I.FTZ.U32.TRUNC.NTZ R5, R5 ;  /* 0x0000000500057305 */ /* 0x000e2a000021f000 */
[----:B------:R-:W-:Y:S02]  /*0b90*/  @!P1 IADD3 R13, PT, PT, -R13, RZ, RZ ;  /* 0x000000ff0d0d9210 */ /* 0x000fe40007ffe1ff */
[----:B------:R-:W-:-:S05]  /*0ba0*/  @!P2 LOP3.LUT R13, RZ, R4, RZ, 0x33, !PT ;  /* 0x00000004ff0da212 */ /* 0x000fca00078e33ff */
[----:B------:R-:W-:Y:S02]  /*0bb0*/  IMAD R15, R4, R13, R15 ;  /* 0x0000000d040f7224 */ /* 0x000fe400078e020f */
[----:B------:R-:W-:Y:S02]  /*0bc0*/  IMAD.MOV.U32 R4, RZ, RZ, RZ ;  /* 0x000000ffff047224 */ /* 0x000fe400078e00ff */
[----:B0-----:R-:W-:-:S04]  /*0bd0*/  IMAD.MOV R2, RZ, RZ, -R5 ;  /* 0x000000ffff027224 */ /* 0x001fc800078e0a05 */
[----:B------:R-:W-:Y:S01]  /*0be0*/  IMAD R3, R2, R17, RZ ;  /* 0x0000001102037224 */ /* 0x000fe200078e02ff */
[----:B------:R-:W-:-:S03]  /*0bf0*/  IADD3 R2, PT, PT, R0, -R15, RZ ;  /* 0x8000000f00027210 */ /* 0x000fc60007ffe0ff */
[----:B------:R-:W-:Y:S01]  /*0c00*/  IMAD.HI.U32 R4, R5, R3, R4 ;  /* 0x0000000305047227 */ /* 0x000fe200078e0004 */
[----:B------:R-:W-:Y:S02]  /*0c10*/  IABS R5, R11 ;  /* 0x0000000b00057213 */ /* 0x000fe40000000000 */
[----:B------:R-:W-:-:S03]  /*0c20*/  IABS R3, R2 ;  /* 0x0000000200037213 */ /* 0x000fc60000000000 */
[----:B------:R-:W-:Y:S02]  /*0c30*/  IMAD.MOV R5, RZ, RZ, -R5 ;  /* 0x000000ffff057224 */ /* 0x000fe400078e0a05 */
[----:B------:R-:W-:-:S04]  /*0c40*/  IMAD.HI.U32 R4, R4, R3, RZ ;  /* 0x0000000304047227 */ /* 0x000fc800078e00ff */
[----:B------:R-:W-:-:S05]  /*0c50*/  IMAD R3, R4, R5, R3 ;  /* 0x0000000504037224 */ /* 0x000fca00078e0203 */
[----:B------:R-:W-:Y:S02]  /*0c60*/  ISETP.GT.U32.AND P2, PT, R17, R3, PT ;  /* 0x000000031100720c */ /* 0x000fe40003f44070 */
[----:B----4-:R-:W-:-:S11]  /*0c70*/  IABS R5, R7 ;  /* 0x0000000700057213 */ /* 0x010fd60000000000 */
[----:B------:R-:W-:-:S05]  /*0c80*/  @!P2 IMAD.IADD R3, R3, 0x1, -R17 ;  /* 0x000000010303a824 */ /* 0x000fca00078e0a11 */
[----:B------:R-:W-:Y:S02]  /*0c90*/  ISETP.GE.U32.AND P0, PT, R3, R17, PT ;  /* 0x000000110300720c */ /* 0x000fe40003f06070 */
[----:B------:R-:W0:Y:S08]  /*0ca0*/  I2F.RP R17, R5 ;  /* 0x0000000500117306 */ /* 0x000e300000209400 */
[----:B0-----:R-:W0:Y:S01]  /*0cb0*/  MUFU.RCP R17, R17 ;  /* 0x0000001100117308 */ /* 0x001e220000001000 */
[----:B------:R-:W-:Y:S01]  /*0cc0*/  LOP3.LUT R2, R2, R11, RZ, 0x3c, !PT ;  /* 0x0000000b02027212 */ /* 0x000fe200078e3cff */
[----:B------:R-:W-:Y:S01]  /*0cd0*/  @!P2 VIADD R4, R4, 0x1 ;  /* 0x000000010404a836 */ /* 0x000fe20000000000 */
[----:B------:R-:W-:-:S02]  /*0ce0*/  ISETP.NE.AND P2, PT, R11, RZ, PT ;  /* 0x000000ff0b00720c */ /* 0x000fc40003f45270 */
[----:B------:R-:W-:Y:S02]  /*0cf0*/  ISETP.GE.AND P1, PT, R2, RZ, PT ;  /* 0x000000ff0200720c */ /* 0x000fe40003f26270 */
[----:B0-----:R-:W-:-:S06]  /*0d00*/  IADD3 R3, PT, PT, R17, 0xffffffe, RZ ;  /* 0x0ffffffe11037810 */ /* 0x001fcc0007ffe0ff */
[----:B------:R-:W0:Y:S01]  /*0d10*/  F2I.FTZ.U32.TRUNC.NTZ R3, R3 ;  /* 0x0000000300037305 */ /* 0x000e22000021f000 */
[----:B------:R-:W-:-:S05]  /*0d20*/  @P0 VIADD R4, R4, 0x1 ;  /* 0x0000000104040836 */ /* 0x000fca0000000000 */
[----:B------:R-:W-:Y:S02]  /*0d30*/  @!P1 IADD3 R4, PT, PT, -R4, RZ, RZ ;  /* 0x000000ff04049210 */ /* 0x000fe40007ffe1ff */
[----:B------:R-:W-:Y:S01]  /*0d40*/  @!P2 LOP3.LUT R4, RZ, R11, RZ, 0x33, !PT ;  /* 0x0000000bff04a212 */ /* 0x000fe200078e33ff */
[----:B0-----:R-:W-:-:S04]  /*0d50*/  IMAD.MOV R2, RZ, RZ, -R3 ;  /* 0x000000ffff027224 */ /* 0x001fc800078e0a03 */
[----:B------:R-:W-:Y:S02]  /*0d60*/  IMAD R15, R11, R4, R15 ;  /* 0x000000040b0f7224 */ /* 0x000fe400078e020f */
[----:B------:R-:W-:Y:S02]  /*0d70*/  IMAD R11, R2, R5, RZ ;  /* 0x00000005020b7224 */ /* 0x000fe400078e02ff */
[----:B------:R-:W-:-:S04]  /*0d80*/  IMAD.MOV.U32 R2, RZ, RZ, RZ ;  /* 0x000000ffff027224 */ /* 0x000fc800078e00ff */
[----:B------:R-:W-:Y:S01]  /*0d90*/  IMAD.HI.U32 R3, R3, R11, R2 ;  /* 0x0000000b03037227 */ /* 0x000fe200078e0002 */
[----:B------:R-:W-:Y:S02]  /*0da0*/  IADD3 R2, PT, PT, R0, -R15, RZ ;  /* 0x8000000f00027210 */ /* 0x000fe40007ffe0ff */
[----:B------:R-:W-:Y:S02]  /*0db0*/  IABS R11, R7 ;  /* 0x00000007000b7213 */ /* 0x000fe40000000000 */
[----:B------:R-:W-:-:S03]  /*0dc0*/  IABS R19, R2 ;  /* 0x0000000200137213 */ /* 0x000fc60000000000 */
[----:B------:R-:W-:Y:S01]  /*0dd0*/  IMAD.MOV R21, RZ, RZ, -R11 ;  /* 0x000000ffff157224 */ /* 0x000fe200078e0a0b */
[----:B--2---:R-:W-:Y:S01]  /*0de0*/  IABS R17, R9 ;  /* 0x0000000900117213 */ /* 0x004fe20000000000 */
[----:B------:R-:W-:-:S04]  /*0df0*/  IMAD.HI.U32 R11, R3, R19, RZ ;  /* 0x00000013030b7227 */ /* 0x000fc800078e00ff */
[----:B------:R-:W-:Y:S02]  /*0e00*/  IMAD R3, R11, R21, R19 ;  /* 0x000000150b037224 */ /* 0x000fe400078e0213 */
[----:B------:R-:W0:Y:S03]  /*0e10*/  I2F.RP R19, R17 ;  /* 0x0000001100137306 */ /* 0x000e260000209400 */
[----:B------:R-:W-:-:S05]  /*0e20*/  ISETP.GT.U32.AND P2, PT, R5, R3, PT ;  /* 0x000000030500720c */ /* 0x000fca0003f44070 */
[----:B0-----:R-:W0:Y:S08]  /*0e30*/  MUFU.RCP R19, R19 ;  /* 0x0000001300137308 */ /* 0x001e300000001000 */
[----:B------:R-:W-:Y:S01]  /*0e40*/  @!P2 IMAD.IADD R3, R3, 0x1, -R5 ;  /* 0x000000010303a824 */ /* 0x000fe200078e0a05 */
[----:B------:R-:W-:-:S04]  /*0e50*/  LOP3.LUT R2, R2, R7, RZ, 0x3c, !PT ;  /* 0x0000000702027212 */ /* 0x000fc800078e3cff */
[----:B------:R-:W-:Y:S01]  /*0e60*/  ISETP.GE.U32.AND P0, PT, R3, R5, PT ;  /* 0x000000050300720c */ /* 0x000fe20003f06070 */
[----:B------:R-:W-:Y:S01]  /*0e70*/  @!P2 VIADD R11, R11, 0x1 ;  /* 0x000000010b0ba836 */ /* 0x000fe20000000000 */
[----:B------:R-:W-:Y:S02]  /*0e80*/  ISETP.GE.AND P1, PT, R2, RZ, PT ;  /* 0x000000ff0200720c */ /* 0x000fe40003f26270 */
[----:B------:R-:W-:Y:S02]  /*0e90*/  ISETP.NE.AND P2, PT, R7, RZ, PT ;  /* 0x000000ff0700720c */ /* 0x000fe40003f45270 */
[----:B0-----:R-:W-:-:S06]  /*0ea0*/  IADD3 R3, PT, PT, R19, 0xffffffe, RZ ;  /* 0x0ffffffe13037810 */ /* 0x001fcc0007ffe0ff */
[----:B------:R-:W0:Y:S01]  /*0eb0*/  F2I.FTZ.U32.TRUNC.NTZ R3, R3 ;  /* 0x0000000300037305 */ /* 0x000e22000021f000 */
[----:B------:R-:W-:-:S05]  /*0ec0*/  @P0 VIADD R11, R11, 0x1 ;  /* 0x000000010b0b0836 */ /* 0x000fca0000000000 */
[----:B------:R-:W-:Y:S02]  /*0ed0*/  @!P1 IADD3 R11, PT, PT, -R11, RZ, RZ ;  /* 0x000000ff0b0b9210 */ /* 0x000fe40007ffe1ff */
[----:B------:R-:W-:-:S05]  /*0ee0*/  @!P2 LOP3.LUT R11, RZ, R7, RZ, 0x33, !PT ;  /* 0x00000007ff0ba212 */ /* 0x000fca00078e33ff */
[----:B------:R-:W-:Y:S02]  /*0ef0*/  IMAD R5, R7, R11, R15 ;  /* 0x0000000b07057224 */ /* 0x000fe400078e020f */
[----:B0-----:R-:W-:Y:S02]  /*0f00*/  IMAD.MOV R2, RZ, RZ, -R3 ;  /* 0x000000ffff027224 */ /* 0x001fe400078e0a03 */
[----:B------:R-:W-:Y:S02]  /*0f10*/  IMAD.IADD R7, R0, 0x1, -R5 ;  /* 0x0000000100077824 */ /* 0x000fe400078e0a05 */
[----:B------:R-:W-:Y:S01]  /*0f20*/  IMAD R15, R2, R17, RZ ;  /* 0x00000011020f7224 */ /* 0x000fe200078e02ff */
[----:B------:R-:W-:-:S05]  /*0f30*/  MOV R2, RZ ;  /* 0x000000ff00027202 */ /* 0x000fca0000000f00 */
[----:B------:R-:W-:Y:S01]  /*0f40*/  IMAD.HI.U32 R2, R3, R15, R2 ;  /* 0x0000000f03027227 */ /* 0x000fe200078e0002 */
[----:B------:R-:W-:Y:S02]  /*0f50*/  IABS R15, R9 ;  /* 0x00000009000f7213 */ /* 0x000fe40000000000 */
[----:B------:R-:W-:-:S03]  /*0f60*/  IABS R3, R7 ;  /* 0x0000000700037213 */ /* 0x000fc60000000000 */
[----:B------:R-:W-:Y:S02]  /*0f70*/  IMAD.MOV R15, RZ, RZ, -R15 ;  /* 0x000000ffff0f7224 */ /* 0x000fe400078e0a0f */
[----:B------:R-:W-:-:S04]  /*0f80*/  IMAD.HI.U32 R2, R2, R3, RZ ;  /* 0x0000000302027227 */ /* 0x000fc800078e00ff */
[----:B------:R-:W-:-:S05]  /*0f90*/  IMAD R3, R2, R15, R3 ;  /* 0x0000000f02037224 */ /* 0x000fca00078e0203 */
[----:B------:R-:W-:Y:S02]  /*0fa0*/  ISETP.GT.U32.AND P2, PT, R17, R3, PT ;  /* 0x000000031100720c */ /* 0x000fe40003f44070 */
[----:B------:R-:W-:-:S11]  /*0fb0*/  LOP3.LUT R7, R7, R9, RZ, 0x3c, !PT ;  /* 0x0000000907077212 */ /* 0x000fd600078e3cff */
[----:B------:R-:W-:Y:S01]  /*0fc0*/  @!P2 IMAD.IADD R3, R3, 0x1, -R17 ;  /* 0x000000010303a824 */ /* 0x000fe200078e0a11 */
[----:B------:R-:W-:-:S04]  /*0fd0*/  ISETP.GE.AND P1, PT, R7, RZ, PT ;  /* 0x000000ff0700720c */ /* 0x000fc80003f26270 */
[----:B------:R-:W-:Y:S01]  /*0fe0*/  ISETP.GE.U32.AND P0, PT, R3, R17, PT ;  /* 0x000000110300720c */ /* 0x000fe20003f06070 */
[----:B------:R-:W-:Y:S01]  /*0ff0*/  @!P2 VIADD R2, R2, 0x1 ;  /* 0x000000010202a836 */ /* 0x000fe20000000000 */
[----:B------:R-:W-:Y:S01]  /*1000*/  ISETP.NE.AND P2, PT, R9, RZ, PT ;  /* 0x000000ff0900720c */ /* 0x000fe20003f45270 */
[--C-:B-----5:R-:W-:Y:S01]  /*1010*/  IMAD R7, R16, 0x4, R1.reuse ;  /* 0x0000000410077824 */ /* 0x120fe200078e0201 */
[-C--:B------:R-:W-:Y:S01]  /*1020*/  LEA R3, R14, R1.reuse, 0x2 ;  /* 0x000000010e037211 */ /* 0x080fe200078e10ff */
[--C-:B------:R-:W-:Y:S01]  /*1030*/  IMAD R17, R20, 0x4, R1.reuse ;  /* 0x0000000414117824 */ /* 0x100fe200078e0201 */
[-C--:B------:R-:W-:Y:S02]  /*1040*/  LEA R15, R18, R1.reuse, 0x2 ;  /* 0x00000001120f7211 */ /* 0x080fe400078e10ff */
[-C--:B------:R-:W-:Y:S01]  /*1050*/  LEA R22, R22, R1.reuse, 0x2 ;  /* 0x0000000116167211 */ /* 0x080fe200078e10ff */
[----:B------:R-:W-:Y:S04]  /*1060*/  STL [R3], R6 ;  /* 0x0000000603007387 */ /* 0x000fe80000100800 */
[----:B------:R-:W-:Y:S01]  /*1070*/  @P0 VIADD R2, R2, 0x1 ;  /* 0x0000000102020836 */ /* 0x000fe20000000000 */
[----:B------:R0:W-:Y:S01]  /*1080*/  STL [R7], R8 ;  /* 0x0000000807007387 */ /* 0x0001e20000100800 */
[--C-:B------:R-:W-:Y:S01]  /*1090*/  IMAD R19, R24, 0x4, R1.reuse ;  /* 0x0000000418137824 */ /* 0x100fe200078e0201 */
[----:B------:R-:W-:Y:S01]  /*10a0*/  LEA R26, R26, R1, 0x2 ;  /* 0x000000011a1a7211 */ /* 0x000fe200078e10ff */
[----:B------:R-:W-:Y:S01]  /*10b0*/  @!P1 IMAD.MOV R2, RZ, RZ, -R2 ;  /* 0x000000ffff029224 */ /* 0x000fe200078e0a02 */
[----:B------:R1:W-:Y:S01]  /*10c0*/  STL [R15], R10 ;  /* 0x0000000a0f007387 */ /* 0x0003e20000100800 */
[----:B------:R-:W-:Y:S01]  /*10d0*/  @!P2 LOP3.LUT R2, RZ, R9, RZ, 0x33, !PT ;  /* 0x00000009ff02a212 */ /* 0x000fe200078e33ff */
[----:B------:R-:W-:-:S02]  /*10e0*/  IMAD R21, R28, 0x4, R1 ;  /* 0x000000041c157824 */ /* 0x000fc400078e0201 */
[----:B------:R1:W-:Y:S04]  /*10f0*/  STL [R17], R12 ;  /* 0x0000000c11007387 */ /* 0x0003e80000100800 */
[----:B------:R1:W-:Y:S01]  /*1100*/  STL [R22], R13 ;  /* 0x0000000d16007387 */ /* 0x0003e20000100800 */
[----:B------:R-:W-:-:S03]  /*1110*/  ULOP3.LUT UR4, UR4, 0x7ffffff8, URZ, 0xc0, !UPT ;  /* 0x7ffffff804047892 */ /* 0x000fc6000f8ec0ff */
[----:B------:R1:W-:Y:S04]  /*1120*/  STL [R19], R4 ;  /* 0x0000000413007387 */ /* 0x0003e80000100800 */
[----:B------:R1:W-:Y:S04]  /*1130*/  STL [R26], R11 ;  /* 0x0000000b1a007387 */ /* 0x0003e80000100800 */
[----:B------:R1:W-:Y:S01]  /*1140*/  STL [R21], R2 ;  /* 0x0000000215007387 */ /* 0x0003e20000100800 */
[----:B------:R-:W-:Y:S02]  /*1150*/  UIADD3 UR8, UP0, UPT, UR8, 0x20, URZ ;  /* 0x0000002008087890 */ /* 0x000fe4000ff1e0ff */
[----:B------:R-:W-:-:S02]  /*1160*/  UIADD3 UR5, UPT, UPT, -UR4, 0x8, URZ ;  /* 0x0000000804057890 */ /* 0x000fc4000fffe1ff */
[----:B------:R-:W-:Y:S02]  /*1170*/  UIADD3.X UR9, UPT, UPT, URZ, UR9, URZ, UP0, !UPT ;  /* 0x00000009ff097290 */ /* 0x000fe400087fe4ff */
[----:B------:R-:W-:Y:S01]  /*1180*/  UISETP.NE.AND UP0, UPT, UR5, URZ, UPT ;  /* 0x000000ff0500728c */ /* 0x000fe2000bf05270 */
[----:B------:R-:W-:Y:S01]  /*1190*/  IMAD R5, R9, R2, R5 ;  /* 0x0000000209057224 */ /* 0x000fe200078e0205 */
[----:B------:R-:W-:Y:S01]  /*11a0*/  UIADD3 UR6, UP1, UPT, UR6, 0x20, URZ ;  /* 0x0000002006067890 */ /* 0x000fe2000ff3e0ff */
[----:B0-----:R-:W-:-:S03]  /*11b0*/  IMAD.U32 R8, RZ, RZ, UR4 ;  /* 0x00000004ff087e24 */ /* 0x001fc6000f8e00ff */
[----:B------:R-:W-:-:S03]  /*11c0*/  UIADD3.X UR7, UPT, UPT, URZ, UR7, URZ, UP1, !UPT ;  /* 0x00000007ff077290 */ /* 0x000fc60008ffe4ff */
[----:B-1----:R-:W-:Y:S09]  /*11d0*/  BRA.U !UP0, `(.L_x_1) ;  /* 0x00000011081c7547 */ /* 0x002ff2000b800000 */
[----:B------:R-:W-:Y:S01]  /*11e0*/  MOV R2, UR8 ;  /* 0x0000000800027c02 */ /* 0x000fe20008000f00 */
[----:B------:R-:W-:Y:S01]  /*11f0*/  IMAD.U32 R3, RZ, RZ, UR9 ;  /* 0x00000009ff037e24 */ /* 0x000fe2000f8e00ff */
[----:B------:R-:W-:Y:S01]  /*1200*/  MOV R16, UR7 ;  /* 0x0000000700107c02 */ /* 0x000fe20008000f00 */
[----:B------:R-:W-:-:S07]  /*1210*/  IMAD.U32 R7, RZ, RZ, UR6 ;  /* 0x00000006ff077e24 */ /* 0x000fce000f8e00ff */
.L_x_2:
[----:B------:R-:W2:Y:S04]  /*1220*/  LDG.E R12, desc[UR12][R2.64+-0x10] ;  /* 0xfffff00c020c7981 */ /* 0x000ea8000c1e1900 */
[----:B------:R-:W3:Y:S04]  /*1230*/  LDG.E R21, desc[UR12][R2.64+-0xc] ;  /* 0xfffff40c02157981 */ /* 0x000ee8000c1e1900 */
[----:B0-----:R-:W4:Y:S04]  /*1240*/  LDG.E R19, desc[UR12][R2.64+-0x8] ;  /* 0xfffff80c02137981 */ /* 0x001f28000c1e1900 */
[----:B------:R-:W5:Y:S04]  /*1250*/  LDG.E R6, desc[UR12][R2.64+-0x4] ;  /* 0xfffffc0c02067981 */ /* 0x000f68000c1e1900 */
[----:B------:R-:W5:Y:S01]  /*1260*/  LDG.E R17, desc[UR12][R2.64] ;  /* 0x0000000c02117981 */ /* 0x000f62000c1e1900 */
[----:B------:R-:W-:-:S03]  /*1270*/  IADD3 R15, PT, PT, R0, -R5, RZ ;  /* 0x80000005000f7210 */ /* 0x000fc60007ffe0ff */
[----:B------:R-:W5:Y:S01]  /*1280*/  LDG.E R13, desc[UR12][R2.64+0x4] ;  /* 0x0000040c020d7981 */ /* 0x000f62000c1e1900 */
[----:B--2---:R-:W-:-:S04]  /*1290*/  IABS R9, R12 ;  /* 0x0000000c00097213 */ /* 0x004fc80000000000 */
[----:B------:R-:W0:Y:S08]  /*12a0*/  I2F.RP R4, R9 ;  /* 0x0000000900047306 */ /* 0x000e300000209400 */
[----:B0-----:R-:W0:Y:S02]  /*12b0*/  MUFU.RCP R4, R4 ;  /* 0x0000000400047308 */ /* 0x001e240000001000 */
[----:B0-----:R-:W-:-:S06]  /*12c0*/  VIADD R10, R4, 0xffffffe ;  /* 0x0ffffffe040a7836 */ /* 0x001fcc0000000000 */
[----:B------:R0:W1:Y:S01]  /*12d0*/  F2I.FTZ.U32.TRUNC.NTZ R11, R10 ;  /* 0x0000000a000b7305 */ /* 0x000062000021f000 */
[----:B------:R-:W-:Y:S02]  /*12e0*/  IABS R18, R12 ;  /* 0x0000000c00127213 */ /* 0x000fe40000000000 */
[----:B---3--:R-:W-:Y:S01]  /*12f0*/  IABS R4, R21 ;  /* 0x0000001500047213 */ /* 0x008fe20000000000 */
[----:B0-----:R-:W-:Y:S02]  /*1300*/  IMAD.MOV.U32 R10, RZ, RZ, RZ ;  /* 0x000000ffff0a7224 */ /* 0x001fe400078e00ff */
[----:B-1----:R-:W-:-:S04]  /*1310*/  IMAD.MOV R14, RZ, RZ, -R11 ;  /* 0x000000ffff0e7224 */ /* 0x002fc800078e0a0b */
[----:B------:R-:W-:Y:S01]  /*1320*/  IMAD R23, R14, R9, RZ ;  /* 0x000000090e177224 */ /* 0x000fe200078e02ff */
[----:B------:R-:W-:-:S03]  /*1330*/  IABS R14, R15 ;  /* 0x0000000f000e7213 */ /* 0x000fc60000000000 */
[----:B------:R-:W-:Y:S02]  /*1340*/  IMAD.HI.U32 R11, R11, R23, R10 ;  /* 0x000000170b0b7227 */ /* 0x000fe400078e000a */
[----:B------:R-:W0:Y:S02]  /*1350*/  I2F.RP R10, R4 ;  /* 0x00000004000a7306 */ /* 0x000e240000209400 */
[----:B------:R-:W-:Y:S02]  /*1360*/  IMAD.MOV R18, RZ, RZ, -R18 ;  /* 0x000000ffff127224 */ /* 0x000fe400078e0a12 */
[----:B------:R-:W-:-:S04]  /*1370*/  IMAD.HI.U32 R11, R11, R14, RZ ;  /* 0x0000000e0b0b7227 */ /* 0x000fc800078e00ff */
[----:B------:R-:W-:-:S05]  /*1380*/  IMAD R14, R11, R18, R14 ;  /* 0x000000120b0e7224 */ /* 0x000fca00078e020e */
[----:B------:R-:W-:Y:S01]  /*1390*/  ISETP.GT.U32.AND P2, PT, R9, R14, PT ;  /* 0x0000000e0900720c */ /* 0x000fe20003f44070 */
[----:B0-----:R-:W0:Y:S01]  /*13a0*/  MUFU.RCP R10, R10 ;  /* 0x0000000a000a7308 */ /* 0x001e220000001000 */
[----:B------:R-:W-:-:S11]  /*13b0*/  LOP3.LUT R15, R15, R12, RZ, 0x3c, !PT ;  /* 0x0000000c0f0f7212 */ /* 0x000fd600078e3cff */
[----:B------:R-:W-:-:S04]  /*13c0*/  @!P2 IADD3 R14, PT, PT, R14, -R9, RZ ;  /* 0x800000090e0ea210 */ /* 0x000fc80007ffe0ff */
[----:B------:R-:W-:Y:S01]  /*13d0*/  ISETP.GE.U32.AND P0, PT, R14, R9, PT ;  /* 0x000000090e00720c */ /* 0x000fe20003f06070 */
[----:B0-----:R-:W-:Y:S01]  /*13e0*/  VIADD R14, R10, 0xffffffe ;  /* 0x0ffffffe0a0e7836 */ /* 0x001fe20000000000 */
[----:B------:R-:W-:Y:S01]  /*13f0*/  ISETP.GE.AND P1, PT, R15, RZ, PT ;  /* 0x000000ff0f00720c */ /* 0x000fe20003f26270 */
[----:B------:R-:W-:Y:S01]  /*1400*/  @!P2 VIADD R11, R11, 0x1 ;  /* 0x000000010b0ba836 */ /* 0x000fe20000000000 */
[----:B------:R-:W-:Y:S01]  /*1410*/  ISETP.NE.AND P2, PT, R12, RZ, PT ;  /* 0x000000ff0c00720c */ /* 0x000fe20003f45270 */
[----:B------:R-:W0:Y:S08]  /*1420*/  F2I.FTZ.U32.TRUNC.NTZ R15, R14 ;  /* 0x0000000e000f7305 */ /* 0x000e30000021f000 */
[----:B------:R-:W-:-:S05]  /*1430*/  @P0 IADD3 R11, PT, PT, R11, 0x1, RZ ;  /* 0x000000010b0b0810 */ /* 0x000fca0007ffe0ff */
[----:B------:R-:W-:Y:S02]  /*1440*/  IMAD.MOV.U32 R9, RZ, RZ, R11 ;  /* 0x000000ffff097224 */ /* 0x000fe400078e000b */
[----:B------:R-:W2:Y:S02]  /*1450*/  LDG.E R11, desc[UR12][R2.64+0x8] ;  /* 0x0000080c020b7981 */ /* 0x000ea4000c1e1900 */
[----:B------:R-:W-:Y:S01]  /*1460*/  @!P1 IMAD.MOV R9, RZ, RZ, -R9 ;  /* 0x000000ffff099224 */ /* 0x000fe200078e0a09 */
[----:B------:R-:W-:Y:S02]  /*1470*/  @!P2 LOP3.LUT R9, RZ, R12, RZ, 0x33, !PT ;  /* 0x0000000cff09a212 */ /* 0x000fe400078e33ff */
[----:B0-----:R-:W-:-:S03]  /*1480*/  IADD3 R10, PT, PT, RZ, -R15, RZ ;  /* 0x8000000fff0a7210 */ /* 0x001fc60007ffe0ff */
[----:B------:R-:W-:Y:S02]  /*1490*/  IMAD R23, R9, R12, R5 ;  /* 0x0000000c09177224 */ /* 0x000fe400078e0205 */
[----:B------:R-:W-:Y:S01]  /*14a0*/  IMAD.MOV.U32 R5, RZ, RZ, R10 ;  /* 0x000000ffff057224 */ /* 0x000fe200078e000a */
[----:B------:R-:W-:Y:S01]  /*14b0*/  MOV R14, RZ ;  /* 0x000000ff000e7202 */ /* 0x000fe20000000f00 */
[----:B------:R-:W-:Y:S02]  /*14c0*/  IMAD.IADD R10, R0, 0x1, -R23 ;  /* 0x00000001000a7824 */ /* 0x000fe400078e0a17 */
[----:B------:R-:W-:Y:S01]  /*14d0*/  IMAD R5, R5, R4, RZ ;  /* 0x0000000405057224 */ /* 0x000fe200078e02ff */
[----:B----4-:R-:W-:Y:S02]  /*14e0*/  IABS R20, R19 ;  /* 0x0000001300147213 */ /* 0x010fe40000000000 */
[----:B------:R-:W-:Y:S01]  /*14f0*/  IABS R12, R21 ;  /* 0x00000015000c7213 */ /* 0x000fe20000000000 */
[----:B------:R-:W-:Y:S01]  /*1500*/  IMAD.HI.U32 R15, R15, R5, R14 ;  /* 0x000000050f0f7227 */ /* 0x000fe200078e000e */
[----:B------:R-:W-:-:S03]  /*1510*/  IABS R18, R10 ;  /* 0x0000000a00127213 */ /* 0x000fc60000000000 */
[----:B------:R-:W-:Y:S02]  /*1520*/  IMAD.MOV.U32 R14, RZ, RZ, R20 ;  /* 0x000000ffff0e7224 */ /* 0x000fe400078e0014 */
[----:B------:R-:W-:Y:S02]  /*1530*/  IMAD.MOV R5, RZ, RZ, -R12 ;  /* 0x000000ffff057224 */ /* 0x000fe400078e0a0c */
[----:B------:R-:W-:Y:S01]  /*1540*/  IMAD.HI.U32 R15, R15, R18, RZ ;  /* 0x000000120f0f7227 */ /* 0x000fe200078e00ff */
[----:B------:R-:W0:Y:S03]  /*1550*/  I2F.RP R12, R14 ;  /* 0x0000000e000c7306 */ /* 0x000e260000209400 */
[----:B------:R-:W-:-:S05]  /*1560*/  IMAD R5, R15, R5, R18 ;  /* 0x000000050f057224 */ /* 0x000fca00078e0212 */
[----:B------:R-:W-:Y:S01]  /*1570*/  ISETP.GT.U32.AND P2, PT, R4, R5, PT ;  /* 0x000000050400720c */ /* 0x000fe20003f44070 */
[----:B0-----:R-:W0:-:S12]  /*1580*/  MUFU.RCP R12, R12 ;  /* 0x0000000c000c7308 */ /* 0x001e180000001000 */
[----:B------:R-:W-:-:S04]  /*1590*/  @!P2 IADD3 R5, PT, PT, R5, -R4, RZ ;  /* 0x800000040505a210 */ /* 0x000fc80007ffe0ff */
[----:B------:R-:W-:Y:S02]  /*15a0*/  ISETP.GE.U32.AND P0, PT, R5, R4, PT ;  /* 0x000000040500720c */ /* 0x000fe40003f06070 */
[----:B------:R-:W-:Y:S01]  /*15b0*/  LOP3.LUT R10, R10, R21, RZ, 0x3c, !PT ;  /* 0x000000150a0a7212 */ /* 0x000fe200078e3cff */
[----:B------:R-:W-:Y:S01]  /*15c0*/  @!P2 VIADD R15, R15, 0x1 ;  /* 0x000000010f0fa836 */ /* 0x000fe20000000000 */
[----:B------:R-:W-:Y:S02]  /*15d0*/  ISETP.NE.AND P2, PT, R21, RZ, PT ;  /* 0x000000ff1500720c */ /* 0x000fe40003f45270 */
[----:B------:R-:W-:Y:S01]  /*15e0*/  ISETP.GE.AND P1, PT, R10, RZ, PT ;  /* 0x000000ff0a00720c */ /* 0x000fe20003f26270 */
[----:B0-----:R-:W-:Y:S02]  /*15f0*/  VIADD R4, R12, 0xffffffe ;  /* 0x0ffffffe0c047836 */ /* 0x001fe40000000000 */
[----:B------:R-:W3:Y:S02]  /*1600*/  LDG.E R12, desc[UR12][R2.64+0xc] ;  /* 0x00000c0c020c7981 */ /* 0x000ee4000c1e1900 */
[----:B------:R-:W0:Y:S02]  /*1610*/  F2I.FTZ.U32.TRUNC.NTZ R5, R4 ;  /* 0x0000000400057305 */ /* 0x000e24000021f000 */
[----:B------:R-:W-:-:S05]  /*1620*/  @P0 IADD3 R15, PT, PT, R15, 0x1, RZ ;  /* 0x000000010f0f0810 */ /* 0x000fca0007ffe0ff */
[----:B------:R-:W-:-:S04]  /*1630*/  IMAD.MOV.U32 R10, RZ, RZ, R15 ;  /* 0x000000ffff0a7224 */ /* 0x000fc800078e000f */
[----:B------:R-:W-:Y:S01]  /*1640*/  @!P1 IMAD.MOV R10, RZ, RZ, -R10 ;  /* 0x000000ffff0a9224 */ /* 0x000fe200078e0a0a */
[----:B------:R-:W-:Y:S02]  /*1650*/  @!P2 LOP3.LUT R10, RZ, R21, RZ, 0x33, !PT ;  /* 0x00000015ff0aa212 */ /* 0x000fe400078e33ff */
[----:B0-----:R-:W-:-:S03]  /*1660*/  IADD3 R15, PT, PT, RZ, -R5, RZ ;  /* 0x80000005ff0f7210 */ /* 0x001fc60007ffe0ff */
[----:B------:R-:W-:Y:S02]  /*1670*/  IMAD R21, R10, R21, R23 ;  /* 0x000000150a157224 */ /* 0x000fe400078e0217 */
[----:B------:R-:W-:Y:S02]  /*1680*/  IMAD.MOV.U32 R4, RZ, RZ, RZ ;  /* 0x000000ffff047224 */ /* 0x000fe400078e00ff */
[----:B------:R-:W-:Y:S02]  /*1690*/  IMAD R15, R15, R14, RZ ;  /* 0x0000000e0f0f7224 */ /* 0x000fe400078e02ff */
[----:B------:R-:W-:Y:S02]  /*16a0*/  IMAD.IADD R18, R0, 0x1, -R21 ;  /* 0x0000000100127824 */ /* 0x000fe400078e0a15 */
[----:B------:R-:W-:Y:S01]  /*16b0*/  IMAD.HI.U32 R4, R5, R15, R4 ;  /* 0x0000000f05047227 */ /* 0x000fe200078e0004 */
[----:B-----5:R-:W-:Y:S02]  /*16c0*/  IABS R15, R6 ;  /* 0x00000006000f7213 */ /* 0x020fe40000000000 */
[----:B------:R-:W-:-:S02]  /*16d0*/  IABS R5, R18 ;  /* 0x0000001200057213 */ /* 0x000fc40000000000 */
[----:B------:R-:W-:Y:S02]  /*16e0*/  IADD3 R23, PT, PT, RZ, -R20, RZ ;  /* 0x80000014ff177210 */ /* 0x000fe40007ffe0ff */
[----:B------:R-:W0:Y:S01]  /*16f0*/  I2F.RP R20, R15 ;  /* 0x0000000f00147306 */ /* 0x000e220000209400 */
[----:B------:R-:W-:-:S04]  /*1700*/  IMAD.HI.U32 R22, R4, R5, RZ ;  /* 0x0000000504167227 */ /* 0x000fc800078e00ff */
[----:B------:R-:W-:-:S05]  /*1710*/  IMAD R5, R22, R23, R5 ;  /* 0x0000001716057224 */ /* 0x000fca00078e0205 */
[----:B------:R-:W-:Y:S01]  /*1720*/  ISETP.GT.U32.AND P2, PT, R14, R5, PT ;  /* 0x000000050e00720c */ /* 0x000fe20003f44070 */
[----:B0-----:R-:W0:-:S12]  /*1730*/  MUFU.RCP R20, R20 ;  /* 0x0000001400147308 */ /* 0x001e180000001000 */
[----:B------:R-:W-:-:S05]  /*1740*/  @!P2 IMAD.IADD R5, R5, 0x1, -R14 ;  /* 0x000000010505a824 */ /* 0x000fca00078e0a0e */
[----:B------:R-:W-:Y:S02]  /*1750*/  ISETP.GE.U32.AND P0, PT, R5, R14, PT ;  /* 0x0000000e0500720c */ /* 0x000fe40003f06070 */
[----:B------:R-:W-:Y:S01]  /*1760*/  LOP3.LUT R18, R18, R19, RZ, 0x3c, !PT ;  /* 0x0000001312127212 */ /* 0x000fe200078e3cff */
[----:B0-----:R-:W-:Y:S01]  /*1770*/  VIADD R4, R20, 0xffffffe ;  /* 0x0ffffffe14047836 */ /* 0x001fe20000000000 */
[----:B------:R-:W-:Y:S02]  /*1780*/  @!P2 IADD3 R22, PT, PT, R22, 0x1, RZ ;  /* 0x000000011616a810 */ /* 0x000fe40007ffe0ff */
[----:B------:R-:W-:Y:S01]  /*1790*/  ISETP.GE.AND P1, PT, R18, RZ, PT ;  /* 0x000000ff1200720c */ /* 0x000fe20003f26270 */
[----:B------:R-:W0:Y:S01]  /*17a0*/  F2I.FTZ.U32.TRUNC.NTZ R5, R4 ;  /* 0x0000000400057305 */ /* 0x000e22000021f000 */
[----:B------:R-:W-:-:S05]  /*17b0*/  ISETP.NE.AND P2, PT, R19, RZ, PT ;  /* 0x000000ff1300720c */ /* 0x000fca0003f45270 */
[----:B------:R-:W-:-:S04]  /*17c0*/  @P0 VIADD R22, R22, 0x1 ;  /* 0x0000000116160836 */ /* 0x000fc80000000000 */
[----:B------:R-:W-:-:S05]  /*17d0*/  IMAD.MOV.U32 R14, RZ, RZ, R22 ;  /* 0x000000ffff0e7224 */ /* 0x000fca00078e0016 */
[----:B------:R-:W-:Y:S02]  /*17e0*/  @!P1 IADD3 R14, PT, PT, -R14, RZ, RZ ;  /* 0x000000ff0e0e9210 */ /* 0x000fe40007ffe1ff */
[-C--:B------:R-:W-:Y:S01]  /*17f0*/  @!P2 LOP3.LUT R14, RZ, R19.reuse, RZ, 0x33, !PT ;  /* 0x00000013ff0ea212 */ /* 0x080fe200078e33ff */
[----:B0-----:R-:W-:Y:S02]  /*1800*/  IMAD.MOV R18, RZ, RZ, -R5 ;  /* 0x000000ffff127224 */ /* 0x001fe400078e0a05 */
[----:B------:R-:W-:Y:S02]  /*1810*/  IMAD.MOV.U32 R4, RZ, RZ, RZ ;  /* 0x000000ffff047224 */ /* 0x000fe400078e00ff */
[----:B------:R-:W-:Y:S02]  /*1820*/  IMAD R19, R14, R19, R21 ;  /* 0x000000130e137224 */ /* 0x000fe400078e0215 */
[----:B------:R-:W-:-:S04]  /*1830*/  IMAD R21, R18, R15, RZ ;  /* 0x0000000f12157224 */ /* 0x000fc800078e02ff */
[----:B------:R-:W-:-:S04]  /*1840*/  IMAD.HI.U32 R20, R5, R21, R4 ;  /* 0x0000001505147227 */ /* 0x000fc800078e0004 */
[----:B------:R-:W-:Y:S02]  /*1850*/  IMAD.MOV.U32 R4, RZ, RZ, R7 ;  /* 0x000000ffff047224 */ /* 0x000fe400078e0007 */
[----:B------:R-:W-:Y:S01]  /*1860*/  IMAD.MOV.U32 R5, RZ, RZ, R16 ;  /* 0x000000ffff057224 */ /* 0x000fe200078e0010 */
[----:B------:R-:W-:-:S04]  /*1870*/  IADD3 R21, PT, PT, R0, -R19, RZ ;  /* 0x8000001300157210 */ /* 0x000fc80007ffe0ff */
[----:B------:R-:W4:Y:S01]  /*1880*/  LDG.E R16, desc[UR12][R4.64+-0x10] ;  /* 0xfffff00c04107981 */ /* 0x000f22000c1e1900 */
[----:B------:R-:W-:Y:S02]  /*1890*/  IABS R18, R6 ;  /* 0x0000000600127213 */ /* 0x000fe40000000000 */
[----:B------:R-:W-:Y:S01]  /*18a0*/  IABS R7, R21 ;  /* 0x0000001500077213 */ /* 0x000fe20000000000 */
[----:B------:R-:W5:Y:S01]  /*18b0*/  LDG.E R28, desc[UR12][R4.64+0x4] ;  /* 0x0000040c041c7981 */ /* 0x000f62000c1e1900 */
[----:B------:R-:W-:Y:S02]  /*18c0*/  IABS R22, R17 ;  /* 0x0000001100167213 */ /* 0x000fe40000000000 */
[----:B------:R-:W-:Y:S01]  /*18d0*/  IADD3 R24, PT, PT, RZ, -R18, RZ ;  /* 0x80000012ff187210 */ /* 0x000fe20007ffe0ff */
[----:B------:R-:W-:-:S04]  /*18e0*/  IMAD.HI.U32 R20, R20, R7, RZ ;  /* 0x0000000714147227 */ /* 0x000fc800078e00ff */
[----:B------:R-:W-:Y:S02]  /*18f0*/  IMAD.MOV.U32 R18, RZ, RZ, R22 ;  /* 0x000000ffff127224 */ /* 0x000fe400078e0016 */
[----:B------:R-:W-:Y:S02]  /*1900*/  IMAD R24, R20, R24, R7 ;  /* 0x0000001814187224 */ /* 0x000fe400078e0207 */
[----:B------:R-:W0:Y:S03]  /*1910*/  I2F.RP R22, R18 ;  /* 0x0000001200167306 */ /* 0x000e260000209400 */
[----:B------:R-:W-:-:S05]  /*1920*/  ISETP.GT.U32.AND P2, PT, R15, R24, PT ;  /* 0x000000180f00720c */ /* 0x000fca0003f44070 */
[----:B0-----:R-:W0:Y:S08]  /*1930*/  MUFU.RCP R22, R22 ;  /* 0x0000001600167308 */ /* 0x001e300000001000 */
[----:B------:R-:W-:-:S05]  /*1940*/  @!P2 IMAD.IADD R24, R24, 0x1, -R15 ;  /* 0x000000011818a824 */ /* 0x000fca00078e0a0f */
[----:B------:R-:W-:Y:S02]  /*1950*/  ISETP.GE.U32.AND P0, PT, R24, R15, PT ;  /* 0x0000000f1800720c */ /* 0x000fe40003f06070 */
[----:B------:R-:W-:Y:S01]  /*1960*/  LOP3.LUT R21, R21, R6, RZ, 0x3c, !PT ;  /* 0x0000000615157212 */ /* 0x000fe200078e3cff */
[----:B------:R-:W-:Y:S01]  /*1970*/  @!P2 VIADD R20, R20, 0x1 ;  /* 0x000000011414a836 */ /* 0x000fe20000000000 */
[----:B------:R-:W-:Y:S02]  /*1980*/  ISETP.NE.AND P2, PT, R6, RZ, PT ;  /* 0x000000ff0600720c */ /* 0x000fe40003f45270 */
[----:B------:R-:W-:Y:S02]  /*1990*/  ISETP.GE.AND P1, PT, R21, RZ, PT ;  /* 0x000000ff1500720c */ /* 0x000fe40003f26270 */
[----:B0-----:R-:W-:-:S05]  /*19a0*/  IADD3 R7, PT, PT, R22, 0xffffffe, RZ ;  /* 0x0ffffffe16077810 */ /* 0x001fca0007ffe0ff */
[----:B------:R-:W-:Y:S01]  /*19b0*/  @P0 VIADD R20, R20, 0x1 ;  /* 0x0000000114140836 */ /* 0x000fe20000000000 */
[----:B------:R-:W0:Y:S04]  /*19c0*/  F2I.FTZ.U32.TRUNC.NTZ R7, R7 ;  /* 0x0000000700077305 */ /* 0x000e28000021f000 */
[----:B------:R-:W-:-:S05]  /*19d0*/  MOV R15, R20 ;  /* 0x00000014000f7202 */ /* 0x000fca0000000f00 */
[----:B------:R-:W-:Y:S01]  /*19e0*/  @!P1 IMAD.MOV R15, RZ, RZ, -R15 ;  /* 0x000000ffff0f9224 */ /* 0x000fe200078e0a0f */
[----:B------:R-:W-:-:S05]  /*19f0*/  @!P2 LOP3.LUT R15, RZ, R6, RZ, 0x33, !PT ;  /* 0x00000006ff0fa212 */ /* 0x000fca00078e33ff */
[----:B------:R-:W-:Y:S02]  /*1a00*/  IMAD R21, R15, R6, R19 ;  /* 0x000000060f157224 */ /* 0x000fe400078e0213 */
[----:B------:R-:W-:Y:S02]  /*1a10*/  HFMA2 R6, -RZ, RZ, 0, 0 ;  /* 0x00000000ff067431 */ /* 0x000fe400000001ff */
[----:B0-----:R-:W-:-:S04]  /*1a20*/  IMAD.MOV R23, RZ, RZ, -R7 ;  /* 0x000000ffff177224 */ /* 0x001fc800078e0a07 */
[----:B------:R-:W-:Y:S01]  /*1a30*/  IMAD R19, R23, R18, RZ ;  /* 0x0000001217137224 */ /* 0x000fe200078e02ff */
[----:B------:R-:W-:Y:S01]  /*1a40*/  IABS R22, R13 ;  /* 0x0000000d00167213 */ /* 0x000fe20000000000 */
[----:B------:R-:W-:Y:S02]  /*1a50*/  IMAD.IADD R20, R0, 0x1, -R21 ;  /* 0x0000000100147824 */ /* 0x000fe400078e0a15 */
[----:B------:R-:W-:Y:S01]  /*1a60*/  IMAD.HI.U32 R6, R7, R19, R6 ;  /* 0x0000001307067227 */ /* 0x000fe200078e0006 */
[----:B------:R-:W-:Y:S02]  /*1a70*/  IABS R19, R17 ;  /* 0x0000001100137213 */ /* 0x000fe40000000000 */
[----:B------:R-:W-:-:S03]  /*1a80*/  IABS R7, R20 ;  /* 0x0000001400077213 */ /* 0x000fc60000000000 */
[----:B------:R-:W-:Y:S01]  /*1a90*/  IMAD.MOV R23, RZ, RZ, -R19 ;  /* 0x000000ffff177224 */ /* 0x000fe200078e0a13 */
[----:B------:R-:W-:Y:S01]  /*1aa0*/  MOV R19, R22 ;  /* 0x0000001600137202 */ /* 0x000fe20000000f00 */
[----:B------:R-:W-:-:S03]  /*1ab0*/  IMAD.HI.U32 R6, R6, R7, RZ ;  /* 0x0000000706067227 */ /* 0x000fc600078e00ff */
[----:B------:R-:W0:Y:S01]  /*1ac0*/  I2F.RP R22, R19 ;  /* 0x0000001300167306 */ /* 0x000e220000209400 */
[----:B------:R-:W-:-:S05]  /*1ad0*/  IMAD R7, R6, R23, R7 ;  /* 0x0000001706077224 */ /* 0x000fca00078e0207 */
[----:B------:R-:W-:Y:S02]  /*1ae0*/  ISETP.GT.U32.AND P2, PT, R18, R7, PT ;  /* 0x000000071200720c */ /* 0x000fe40003f44070 */
[----:B0-----:R-:W0:Y:S11]  /*1af0*/  MUFU.RCP R22, R22 ;  /* 0x0000001600167308 */ /* 0x001e360000001000 */
[----:B------:R-:W-:-:S05]  /*1b00*/  @!P2 IMAD.IADD R7, R7, 0x1, -R18 ;  /* 0x000000010707a824 */ /* 0x000fca00078e0a12 */
[----:B------:R-:W-:Y:S02]  /*1b10*/  ISETP.GE.U32.AND P0, PT, R7, R18, PT ;  /* 0x000000120700720c */ /* 0x000fe40003f06070 */
[----:B------:R-:W-:Y:S02]  /*1b20*/  LOP3.LUT R20, R20, R17, RZ, 0x3c, !PT ;  /* 0x0000001114147212 */ /* 0x000fe400078e3cff */
[----:B------:R-:W-:Y:S01]  /*1b30*/  @!P2 IADD3 R6, PT, PT, R6, 0x1, RZ ;  /* 0x000000010606a810 */ /* 0x000fe20007ffe0ff */
[----:B0-----:R-:W-:Y:S01]  /*1b40*/  VIADD R7, R22, 0xffffffe ;  /* 0x0ffffffe16077836 */ /* 0x001fe20000000000 */
[----:B------:R-:W-:Y:S02]  /*1b50*/  ISETP.GE.AND P1, PT, R20, RZ, PT ;  /* 0x000000ff1400720c */ /* 0x000fe40003f26270 */
[----:B------:R-:W-:-:S03]  /*1b60*/  ISETP.NE.AND P2, PT, R17, RZ, PT ;  /* 0x000000ff1100720c */ /* 0x000fc60003f45270 */
[----:B------:R-:W0:Y:S02]  /*1b70*/  F2I.FTZ.U32.TRUNC.NTZ R7, R7 ;  /* 0x0000000700077305 */ /* 0x000e24000021f000 */
[----:B------:R-:W-:-:S04]  /*1b80*/  @P0 VIADD R6, R6, 0x1 ;  /* 0x0000000106060836 */ /* 0x000fc80000000000 */
[----:B------:R-:W-:-:S05]  /*1b90*/  IMAD.MOV.U32 R18, RZ, RZ, R6 ;  /* 0x000000ffff127224 */ /* 0x000fca00078e0006 */
[----:B------:R-:W-:Y:S02]  /*1ba0*/  @!P1 IADD3 R18, PT, PT, -R18, RZ, RZ ;  /* 0x000000ff12129210 */ /* 0x000fe40007ffe1ff */
[----:B------:R-:W-:Y:S01]  /*1bb0*/  @!P2 LOP3.LUT R18, RZ, R17, RZ, 0x33, !PT ;  /* 0x00000011ff12a212 */ /* 0x000fe200078e33ff */
[----:B0-----:R-:W-:-:S04]  /*1bc0*/  IMAD.MOV R6, RZ, RZ, -R7 ;  /* 0x000000ffff067224 */ /* 0x001fc800078e0a07 */
[----:B------:R-:W-:Y:S02]  /*1bd0*/  IMAD R21, R18, R17, R21 ;  /* 0x0000001112157224 */ /* 0x000fe400078e0215 */
[----:B------:R-:W-:Y:S02]  /*1be0*/  IMAD R17, R6, R19, RZ ;  /* 0x0000001306117224 */ /* 0x000fe400078e02ff */
[----:B------:R-:W-:Y:S01]  /*1bf0*/  IMAD.MOV.U32 R6, RZ, RZ, RZ ;  /* 0x000000ffff067224 */ /* 0x000fe200078e00ff */
[----:B--2---:R-:W-:-:S03]  /*1c00*/  IABS R20, R11 ;  /* 0x0000000b00147213 */ /* 0x004fc60000000000 */
[----:B------:R-:W-:Y:S01]  /*1c10*/  IMAD.HI.U32 R6, R7, R17, R6 ;  /* 0x0000001107067227 */ /* 0x000fe200078e0006 */
[----:B------:R-:W-:Y:S02]  /*1c20*/  IABS R17, R13 ;  /* 0x0000000d00117213 */ /* 0x000fe40000000000 */
[----:B------:R-:W-:-:S03]  /*1c30*/  IADD3 R22, PT, PT, R0, -R21, RZ ;  /* 0x8000001500167210 */ /* 0x000fc60007ffe0ff */
[----:B------:R-:W-:Y:S02]  /*1c40*/  IMAD.MOV R24, RZ, RZ, -R17 ;  /* 0x000000ffff187224 */ /* 0x000fe400078e0a11 */
[----:B------:R-:W-:Y:S01]  /*1c50*/  IMAD.MOV.U32 R17, RZ, RZ, R20 ;  /* 0x000000ffff117224 */ /* 0x000fe200078e0014 */
[----:B------:R-:W-:-:S03]  /*1c60*/  IABS R7, R22 ;  /* 0x0000001600077213 */ /* 0x000fc60000000000 */
[----:B------:R-:W0:Y:S02]  /*1c70*/  I2F.RP R23, R17 ;  /* 0x0000001100177306 */ /* 0x000e240000209400 */
[----:B------:R-:W-:-:S04]  /*1c80*/  IMAD.HI.U32 R20, R6, R7, RZ ;  /* 0x0000000706147227 */ /* 0x000fc800078e00ff */
[----:B------:R-:W-:-:S05]  /*1c90*/  IMAD R6, R20, R24, R7 ;  /* 0x0000001814067224 */ /* 0x000fca00078e0207 */
[----:B------:R-:W-:Y:S01]  /*1ca0*/  ISETP.GT.U32.AND P2, PT, R19, R6, PT ;  /* 0x000000061300720c */ /* 0x000fe20003f44070 */
[----:B0-----:R-:W0:Y:S01]  /*1cb0*/  MUFU.RCP R23, R23 ;  /* 0x0000001700177308 */ /* 0x001e220000001000 */
[----:B------:R-:W-:-:S11]  /*1cc0*/  LOP3.LUT R22, R22, R13, RZ, 0x3c, !PT ;  /* 0x0000000d16167212 */ /* 0x000fd600078e3cff */
[----:B------:R-:W-:-:S04]  /*1cd0*/  @!P2 IADD3 R6, PT, PT, R6, -R19, RZ ;  /* 0x800000130606a210 */ /* 0x000fc80007ffe0ff */
[----:B------:R-:W-:Y:S01]  /*1ce0*/  ISETP.GE.U32.AND P0, PT, R6, R19, PT ;  /* 0x000000130600720c */ /* 0x000fe20003f06070 */
[----:B------:R-:W-:Y:S02]  /*1cf0*/  @!P2 VIADD R20, R20, 0x1 ;  /* 0x000000011414a836 */ /* 0x000fe40000000000 */
[----:B0-----:R-:W-:Y:S01]  /*1d00*/  VIADD R6, R23, 0xffffffe ;  /* 0x0ffffffe17067836 */ /* 0x001fe20000000000 */
[----:B------:R-:W-:Y:S02]  /*1d10*/  ISETP.GE.AND P1, PT, R22, RZ, PT ;  /* 0x000000ff1600720c */ /* 0x000fe40003f26270 */
[----:B------:R-:W-:Y:S01]  /*1d20*/  ISETP.NE.AND P2, PT, R13, RZ, PT ;  /* 0x000000ff0d00720c */ /* 0x000fe20003f45270 */
[----:B------:R0:W1:Y:S06]  /*1d30*/  F2I.FTZ.U32.TRUNC.NTZ R7, R6 ;  /* 0x0000000600077305 */ /* 0x00006c000021f000 */
[----:B------:R-:W-:Y:S01]  /*1d40*/  @P0 IADD3 R20, PT, PT, R20, 0x1, RZ ;  /* 0x0000000114140810 */ /* 0x000fe20007ffe0ff */
[----:B0-----:R-:W-:-:S04]  /*1d50*/  HFMA2 R6, -RZ, RZ, 0, 0 ;  /* 0x00000000ff067431 */ /* 0x001fc800000001ff */
[----:B------:R-:W-:Y:S01]  /*1d60*/  @!P1 IMAD.MOV R20, RZ, RZ, -R20 ;  /* 0x000000ffff149224 */ /* 0x000fe200078e0a14 */
[----:B------:R-:W-:Y:S01]  /*1d70*/  @!P2 LOP3.LUT R20, RZ, R13, RZ, 0x33, !PT ;  /* 0x0000000dff14a212 */ /* 0x000fe200078e33ff */
[----:B-1----:R-:W-:-:S04]  /*1d80*/  IMAD.MOV R22, RZ, RZ, -R7 ;  /* 0x000000ffff167224 */ /* 0x002fc800078e0a07 */
[----:B------:R-:W-:Y:S02]  /*1d90*/  IMAD R19, R20, R13, R21 ;  /* 0x0000000d14137224 */ /* 0x000fe400078e0215 */
[----:B------:R-:W-:Y:S01]  /*1da0*/  IMAD R13, R22, R17, RZ ;  /* 0x00000011160d7224 */ /* 0x000fe200078e02ff */
[----:B---3--:R-:W-:-:S03]  /*1db0*/  IABS R21, R12 ;  /* 0x0000000c00157213 */ /* 0x008fc60000000000 */
[----:B------:R-:W-:Y:S01]  /*1dc0*/  IMAD.HI.U32 R6, R7, R13, R6 ;  /* 0x0000000d07067227 */ /* 0x000fe200078e0006 */
[----:B------:R-:W-:-:S03]  /*1dd0*/  IABS R13, R11 ;  /* 0x0000000b000d7213 */ /* 0x000fc60000000000 */
[----:B------:R-:W-:Y:S02]  /*1de0*/  IMAD.IADD R24, R0, 0x1, -R19 ;  /* 0x0000000100187824 */ /* 0x000fe400078e0a13 */
[----:B------:R-:W-:Y:S01]  /*1df0*/  IMAD.MOV R23, RZ, RZ, -R13 ;  /* 0x000000ffff177224 */ /* 0x000fe200078e0a0d */
[----:B------:R-:W-:Y:S02]  /*1e00*/  MOV R13, R21 ;  /* 0x00000015000d7202 */ /* 0x000fe40000000f00 */
[----:B------:R-:W-:Y:S02]  /*1e10*/  IABS R7, R24 ;  /* 0x0000001800077213 */ /* 0x000fe40000000000 */
[----:B------:R-:W0:Y:S03]  /*1e20*/  I2F.RP R21, R13 ;  /* 0x0000000d00157306 */ /* 0x000e260000209400 */
[----:B------:R-:W-:-:S04]  /*1e30*/  IMAD.HI.U32 R22, R6, R7, RZ ;  /* 0x0000000706167227 */ /* 0x000fc800078e00ff */
[----:B------:R-:W-:-:S05]  /*1e40*/  IMAD R6, R22, R23, R7 ;  /* 0x0000001716067224 */ /* 0x000fca00078e0207 */
[----:B------:R-:W-:Y:S01]  /*1e50*/  ISETP.GT.U32.AND P2, PT, R17, R6, PT ;  /* 0x000000061100720c */ /* 0x000fe20003f44070 */
[----:B0-----:R-:W0:Y:S01]  /*1e60*/  MUFU.RCP R21, R21 ;  /* 0x0000001500157308 */ /* 0x001e220000001000 */
[----:B------:R-:W-:-:S11]  /*1e70*/  LOP3.LUT R24, R24, R11, RZ, 0x3c, !PT ;  /* 0x0000000b18187212 */ /* 0x000fd600078e3cff */
[----:B------:R-:W-:Y:S01]  /*1e80*/  @!P2 IMAD.IADD R6, R6, 0x1, -R17 ;  /* 0x000000010606a824 */ /* 0x000fe200078e0a11 */
[----:B------:R-:W-:-:S04]  /*1e90*/  ISETP.GE.AND P1, PT, R24, RZ, PT ;  /* 0x000000ff1800720c */ /* 0x000fc80003f26270 */
[----:B------:R-:W-:Y:S01]  /*1ea0*/  ISETP.GE.U32.AND P0, PT, R6, R17, PT ;  /* 0x000000110600720c */ /* 0x000fe20003f06070 */
[----:B0-----:R-:W-:Y:S01]  /*1eb0*/  VIADD R6, R21, 0xffffffe ;  /* 0x0ffffffe15067836 */ /* 0x001fe20000000000 */
[----:B------:R-:W-:Y:S01]  /*1ec0*/  @!P2 IADD3 R22, PT, PT, R22, 0x1, RZ ;  /* 0x000000011616a810 */ /* 0x000fe20007ffe0ff */
[----:B------:R-:W2:Y:S01]  /*1ed0*/  LDG.E R21, desc[UR12][R4.64+-0x4] ;  /* 0xfffffc0c04157981 */ /* 0x000ea2000c1e1900 */
[----:B------:R-:W-:Y:S01]  /*1ee0*/  ISETP.NE.AND P2, PT, R11, RZ, PT ;  /* 0x000000ff0b00720c */ /* 0x000fe20003f45270 */
[----:B------:R-:W0:Y:S08]  /*1ef0*/  F2I.FTZ.U32.TRUNC.NTZ R7, R6 ;  /* 0x0000000600077305 */ /* 0x000e30000021f000 */
[----:B------:R-:W-:-:S04]  /*1f00*/  @P0 VIADD R22, R22, 0x1 ;  /* 0x0000000116160836 */ /* 0x000fc80000000000 */
[----:B------:R-:W-:Y:S01]  /*1f10*/  @!P1 IMAD.MOV R22, RZ, RZ, -R22 ;  /* 0x000000ffff169224 */ /* 0x000fe200078e0a16 */
[----:B------:R-:W-:Y:S02]  /*1f20*/  @!P2 LOP3.LUT R22, RZ, R11, RZ, 0x33, !PT ;  /* 0x0000000bff16a212 */ /* 0x000fe400078e33ff */
[----:B0-----:R-:W-:-:S03]  /*1f30*/  IADD3 R24, PT, PT, RZ, -R7, RZ ;  /* 0x80000007ff187210 */ /* 0x001fc60007ffe0ff */
[----:B------:R-:W-:Y:S02]  /*1f40*/  IMAD R11, R22, R11, R19 ;  /* 0x0000000b160b7224 */ /* 0x000fe400078e0213 */
[----:B------:R-:W-:Y:S02]  /*1f50*/  IMAD.MOV.U32 R6, RZ, RZ, RZ ;  /* 0x000000ffff067224 */ /* 0x000fe400078e00ff */
[----:B------:R-:W-:Y:S02]  /*1f60*/  IMAD R19, R24, R13, RZ ;  /* 0x0000000d18137224 */ /* 0x000fe400078e02ff */
[----:B------:R-:W-:Y:S01]  /*1f70*/  IMAD.IADD R17, R0, 0x1, -R11 ;  /* 0x0000000100117824 */ /* 0x000fe200078e0a0b */
[----:B------:R-:W3:Y:S01]  /*1f80*/  LDG.E R24, desc[UR12][R4.64+-0xc] ;  /* 0xfffff40c04187981 */ /* 0x000ee2000c1e1900 */
[----:B------:R-:W-:Y:S01]  /*1f90*/  IMAD.HI.U32 R7, R7, R19, R6 ;  /* 0x0000001307077227 */ /* 0x000fe200078e0006 */
[----:B------:R-:W-:Y:S02]  /*1fa0*/  IABS R19, R12 ;  /* 0x0000000c00137213 */ /* 0x000fe40000000000 */
[----:B------:R-:W-:Y:S01]  /*1fb0*/  IABS R26, R17 ;  /* 0x00000011001a7213 */ /* 0x000fe20000000000 */
[----:B------:R-:W2:Y:S01]  /*1fc0*/  LDG.E R6, desc[UR12][R4.64+-0x8] ;  /* 0xfffff80c04067981 */ /* 0x000ea2000c1e1900 */
[----:B------:R-:W-:-:S03]  /*1fd0*/  IADD3 R23, PT, PT, RZ, -R19, RZ ;  /* 0x80000013ff177210 */ /* 0x000fc60007ffe0ff */
[----:B------:R-:W-:Y:S02]  /*1fe0*/  IMAD.HI.U32 R19, R7, R26, RZ ;  /* 0x0000001a07137227 */ /* 0x000fe400078e00ff */
[----:B------:R-:W2:Y:S02]  /*1ff0*/  LDG.E R7, desc[UR12][R4.64] ;  /* 0x0000000c04077981 */ /* 0x000ea4000c1e1900 */
[----:B------:R-:W-:Y:S02]  /*2000*/  IMAD R23, R19, R23, R26 ;  /* 0x0000001713177224 */ /* 0x000fe400078e021a */
[----:B----4-:R-:W-:Y:S01]  /*2010*/  IMAD R25, R16, 0x4, R1 ;  /* 0x0000000410197824 */ /* 0x010fe200078e0201 */
[----:B------:R-:W4:Y:S04]  /*2020*/  LDG.E R26, desc[UR12][R4.64+0x8] ;  /* 0x0000080c041a7981 */ /* 0x000f28000c1e1900 */
[----:B------:R-:W4:Y:S01]  /*2030*/  LDG.E R16, desc[UR12][R4.64+0xc] ;  /* 0x00000c0c04107981 */ /* 0x000f22000c1e1900 */
[----:B------:R-:W-:-:S02]  /*2040*/  ISETP.GT.U32.AND P2, PT, R13, R23, PT ;  /* 0x000000170d00720c */ /* 0x000fc40003f44070 */
[----:B------:R-:W-:-:S11]  /*2050*/  LOP3.LUT R17, R17, R12, RZ, 0x3c, !PT ;  /* 0x0000000c11117212 */ /* 0x000fd600078e3cff */
[----:B------:R-:W-:Y:S01]  /*2060*/  @!P2 IMAD.IADD R23, R23, 0x1, -R13 ;  /* 0x000000011717a824 */ /* 0x000fe200078e0a0d */
[----:B------:R-:W-:-:S04]  /*2070*/  ISETP.GE.AND P1, PT, R17, RZ, PT ;  /* 0x000000ff1100720c */ /* 0x000fc80003f26270 */
[----:B------:R-:W-:Y:S02]  /*2080*/  ISETP.GE.U32.AND P0, PT, R23, R13, PT ;  /* 0x0000000d1700720c */ /* 0x000fe40003f06070 */
[----:B------:R-:W-:Y:S02]  /*2090*/  @!P2 IADD3 R19, PT, PT, R19, 0x1, RZ ;  /* 0x000000011313a810 */ /* 0x000fe40007ffe0ff */
[----:B------:R-:W-:Y:S01]  /*20a0*/  ISETP.NE.AND P2, PT, R12, RZ, PT ;  /* 0x000000ff0c00720c */ /* 0x000fe20003f45270 */
[----:B------:R3:W-:Y:S01]  /*20b0*/  STL [R25], R9 ;  /* 0x0000000919007387 */ /* 0x0007e20000100800 */
[----:B-----5:R-:W-:-:S07]  /*20c0*/  IMAD R13, R28, 0x4, R1 ;  /* 0x000000041c0d7824 */ /* 0x020fce00078e0201 */
[----:B------:R-:W-:-:S04]  /*20d0*/  @P0 IADD3 R19, PT, PT, R19, 0x1, RZ ;  /* 0x0000000113130810 */ /* 0x000fc80007ffe0ff */
[----:B------:R-:W-:Y:S02]  /*20e0*/  @!P1 IADD3 R19, PT, PT, -R19, RZ, RZ ;  /* 0x000000ff13139210 */ /* 0x000fe40007ffe1ff */
[----:B------:R-:W-:Y:S01]  /*20f0*/  @!P2 LOP3.LUT R19, RZ, R12, RZ, 0x33, !PT ;  /* 0x0000000cff13a212 */ /* 0x000fe200078e33ff */
[----:B------:R-:W-:-:S04]  /*2100*/  UIADD3 UR5, UPT, UPT, UR5, 0x8, URZ ;  /* 0x0000000805057890 */ /* 0x000fc8000fffe0ff */
[----:B------:R-:W-:Y:S01]  /*2110*/  UISETP.NE.AND UP0, UPT, UR5, URZ, UPT ;  /* 0x000000ff0500728c */ /* 0x000fe2000bf05270 */
[----:B------:R-:W-:-:S05]  /*2120*/  IADD3 R2, P0, PT, R2, 0x20, RZ ;  /* 0x0000002002027810 */ /* 0x000fca0007f1e0ff */
[----:B------:R-:W-:Y:S02]  /*2130*/  IMAD.X R3, RZ, RZ, R3, P0 ;  /* 0x000000ffff037224 */ /* 0x000fe400000e0603 */
[--C-:B---3--:R-:W-:Y:S02]  /*2140*/  IMAD R25, R24, 0x4, R1.reuse ;  /* 0x0000000418197824 */ /* 0x108fe400078e0201 */
[--C-:B--2---:R-:W-:Y:S02]  /*2150*/  IMAD R24, R21, 0x4, R1.reuse ;  /* 0x0000000415187824 */ /* 0x104fe400078e0201 */
[--C-:B------:R-:W-:Y:S01]  /*2160*/  IMAD R23, R6, 0x4, R1.reuse ;  /* 0x0000000406177824 */ /* 0x100fe200078e0201 */
[----:B------:R0:W-:Y:S01]  /*2170*/  STL [R25], R10 ;  /* 0x0000000a19007387 */ /* 0x0001e20000100800 */
[----:B------:R-:W-:-:S03]  /*2180*/  IMAD R17, R7, 0x4, R1 ;  /* 0x0000000407117824 */ /* 0x000fc600078e0201 */
[----:B------:R0:W-:Y:S01]  /*2190*/  STL [R23], R14 ;  /* 0x0000000e17007387 */ /* 0x0001e20000100800 */
[----:B----4-:R-:W-:-:S03]  /*21a0*/  IMAD R9, R26, 0x4, R1 ;  /* 0x000000041a097824 */ /* 0x010fc600078e0201 */
[----:B------:R0:W-:Y:S01]  /*21b0*/  STL [R24], R15 ;  /* 0x0000000f18007387 */ /* 0x0001e20000100800 */
[----:B------:R-:W-:-:S03]  /*21c0*/  LEA R6, R16, R1, 0x2 ;  /* 0x0000000110067211 */ /* 0x000fc600078e10ff */
[----:B------:R0:W-:Y:S04]  /*21d0*/  STL [R17], R18 ;  /* 0x0000001211007387 */ /* 0x0001e80000100800 */
[----:B------:R0:W-:Y:S04]  /*21e0*/  STL [R13], R20 ;  /* 0x000000140d007387 */ /* 0x0001e80000100800 */
[----:B------:R0:W-:Y:S04]  /*21f0*/  STL [R9], R22 ;  /* 0x0000001609007387 */ /* 0x0001e80000100800 */
[----:B------:R0:W-:Y:S01]  /*2200*/  STL [R6], R19 ;  /* 0x0000001306007387 */ /* 0x0001e20000100800 */
[----:B------:R-:W-:-:S05]  /*2210*/  IADD3 R7, P1, PT, R4, 0x20, RZ ;  /* 0x0000002004077810 */ /* 0x000fca0007f3e0ff */
[----:B------:R-:W-:Y:S02]  /*2220*/  IMAD.X R16, RZ, RZ, R5, P1 ;  /* 0x000000ffff107224 */ /* 0x000fe400008e0605 */
[----:B------:R-:W-:Y:S01]  /*2230*/  IMAD R5, R19, R12, R11 ;  /* 0x0000000c13057224 */ /* 0x000fe200078e020b */
[----:B------:R-:W-:Y:S06]  /*2240*/  BRA.U UP0, `(.L_x_2) ;  /* 0xffffffed00f47547 */ /* 0x000fec000b83ffff */
.L_x_1:
[----:B------:R-:W-:-:S09]  /*2250*/  UISETP.NE.AND UP0, UPT, UR10, URZ, UPT ;  /* 0x000000ff0a00728c */ /* 0x000fd2000bf05270 */
[----:B------:R-:W-:Y:S05]  /*2260*/  BRA.U !UP0, `(.L_x_3) ;  /* 0x0000000d08d07547 */ /* 0x000fea000b800000 */
[----:B------:R-:W1:Y:S01]  /*2270*/  LDCU UR4, c[0x0][0x3b0] ;  /* 0x00007600ff0477ac */ /* 0x000e620008000800 */
[----:B------:R-:W-:Y:S02]  /*2280*/  UISETP.GE.U32.AND UP1, UPT, UR10, 0x4, UPT ;  /* 0x000000040a00788c */ /* 0x000fe4000bf26070 */
[----:B-1----:R-:W-:-:S04]  /*2290*/  ULOP3.LUT UR5, UR4, 0x3, URZ, 0xc0, !UPT ;  /* 0x0000000304057892 */ /* 0x002fc8000f8ec0ff */
[----:B------:R-:W-:-:S03]  /*22a0*/  UISETP.NE.AND UP2, UPT, UR5, URZ, UPT ;  /* 0x000000ff0500728c */ /* 0x000fc6000bf45270 */
[----:B------:R-:W-:Y:S08]  /*22b0*/  BRA.U !UP1, `(.L_x_4) ;  /* 0x0000000909107547 */ /* 0x000ff0000b800000 */
[----:B------:R-:W1:Y:S08]  /*22c0*/  LDC.64 R2, c[0x0][0x398] ;  /* 0x0000e600ff027b82 */ /* 0x000e700000000a00 */
[----:B0-----:R-:W0:Y:S01]  /*22d0*/  LDC.64 R16, c[0x0][0x3a0] ;  /* 0x0000e800ff107b82 */ /* 0x001e220000000a00 */
[----:B-1----:R-:W-:-:S05]  /*22e0*/  IMAD.WIDE.U32 R12, R8, 0x4, R2 ;  /* 0x00000004080c7825 */ /* 0x002fca00078e0002 */
[----:B------:R-:W2:Y:S04]  /*22f0*/  LDG.E R18, desc[UR12][R12.64] ;  /* 0x0000000c0c127981 */ /* 0x000ea8000c1e1900 */
[----:B------:R-:W3:Y:S04]  /*2300*/  LDG.E R9, desc[UR12][R12.64+0x4] ;  /* 0x0000040c0c097981 */ /* 0x000ee8000c1e1900 */
[----:B------:R-:W4:Y:S04]  /*2310*/  LDG.E R7, desc[UR12][R12.64+0x8] ;  /* 0x0000080c0c077981 */ /* 0x000f28000c1e1900 */
[----:B------:R1:W5:Y:S01]  /*2320*/  LDG.E R4, desc[UR12][R12.64+0xc] ;  /* 0x00000c0c0c047981 */ /* 0x000362000c1e1900 */
[----:B0-----:R-:W-:-:S05]  /*2330*/  IMAD.WIDE.U32 R16, R8, 0x4, R16 ;  /* 0x0000000408107825 */ /* 0x001fca00078e0010 */
[----:B------:R-:W5:Y:S04]  /*2340*/  LDG.E R6, desc[UR12][R16.64] ;  /* 0x0000000c10067981 */ /* 0x000f68000c1e1900 */
[----:B------:R-:W5:Y:S04]  /*2350*/  LDG.E R10, desc[UR12][R16.64+0x4] ;  /* 0x0000040c100a7981 */ /* 0x000f68000c1e1900 */
[----:B------:R-:W5:Y:S04]  /*2360*/  LDG.E R12, desc[UR12][R16.64+0x8] ;  /* 0x0000080c100c7981 */ /* 0x000f68000c1e1900 */
[----:B------:R0:W5:Y:S01]  /*2370*/  LDG.E R14, desc[UR12][R16.64+0xc] ;  /* 0x00000c0c100e7981 */ /* 0x000162000c1e1900 */
[----:B------:R-:W-:Y:S01]  /*2380*/  IMAD.IADD R15, R0, 0x1, -R5 ;  /* 0x00000001000f7824 */ /* 0x000fe200078e0a05 */
[----:B--2---:R-:W-:-:S04]  /*2390*/  IABS R11, R18 ;  /* 0x00000012000b7213 */ /* 0x004fc80000000000 */
[----:B------:R-:W2:Y:S08]  /*23a0*/  I2F.RP R19, R11 ;  /* 0x0000000b00137306 */ /* 0x000eb00000209400 */
[----:B--2---:R-:W2:Y:S02]  /*23b0*/  MUFU.RCP R19, R19 ;  /* 0x0000001300137308 */ /* 0x004ea40000001000 */
[----:B--2---:R-:W-:-:S06]  /*23c0*/  IADD3 R2, PT, PT, R19, 0xffffffe, RZ ;  /* 0x0ffffffe13027810 */ /* 0x004fcc0007ffe0ff */
[----:B------:R2:W1:Y:S01]  /*23d0*/  F2I.FTZ.U32.TRUNC.NTZ R3, R2 ;  /* 0x0000000200037305 */ /* 0x000462000021f000 */
[----:B------:R-:W-:Y:S01]  /*23e0*/  IABS R19, R15 ;  /* 0x0000000f00137213 */ /* 0x000fe20000000000 */
[----:B--2---:R-:W-:Y:S02]  /*23f0*/  HFMA2 R2, -RZ, RZ, 0, 0 ;  /* 0x00000000ff027431 */ /* 0x004fe400000001ff */
[----:B-1----:R-:W-:-:S04]  /*2400*/  IMAD.MOV R20, RZ, RZ, -R3 ;  /* 0x000000ffff147224 */ /* 0x002fc800078e0a03 */
[----:B------:R-:W-:Y:S01]  /*2410*/  IMAD R13, R20, R11, RZ ;  /* 0x0000000b140d7224 */ /* 0x000fe200078e02ff */
[----:B------:R-:W-:-:S03]  /*2420*/  IABS R20, R18 ;  /* 0x0000001200147213 */ /* 0x000fc60000000000 */
[----:B------:R-:W-:Y:S01]  /*2430*/  IMAD.HI.U32 R2, R3, R13, R2 ;  /* 0x0000000d03027227 */ /* 0x000fe200078e0002 */
[----:B0-----:R-:W-:-:S03]  /*2440*/  IADD3 R16, PT, PT, RZ, -R20, RZ ;  /* 0x80000014ff107210 */ /* 0x001fc60007ffe0ff */
[----:B------:R-:W-:Y:S01]  /*2450*/  IMAD.MOV.U32 R3, RZ, RZ, R19 ;  /* 0x000000ffff037224 */ /* 0x000fe200078e0013 */
[----:B---3--:R-:W-:-:S03]  /*2460*/  IABS R13, R9 ;  /* 0x00000009000d7213 */ /* 0x008fc60000000000 */
[----:B------:R-:W-:Y:S01]  /*2470*/  IMAD.HI.U32 R2, R2, R3, RZ ;  /* 0x0000000302027227 */ /* 0x000fe200078e00ff */
[----:B------:R-:W0:Y:S03]  /*2480*/  I2F.RP R17, R13 ;  /* 0x0000000d00117306 */ /* 0x000e260000209400 */
[----:B------:R-:W-:-:S05]  /*2490*/  IMAD R16, R2, R16, R3 ;  /* 0x0000001002107224 */ /* 0x000fca00078e0203 */
[----:B------:R-:W-:Y:S01]  /*24a0*/  ISETP.GT.U32.AND P2, PT, R11, R16, PT ;  /* 0x000000100b00720c */ /* 0x000fe20003f44070 */
[----:B0-----:R-:W0:-:S12]  /*24b0*/  MUFU.RCP R17, R17 ;  /* 0x0000001100117308 */ /* 0x001e180000001000 */
[----:B------:R-:W-:-:S05]  /*24c0*/  @!P2 IMAD.IADD R16, R16, 0x1, -R11 ;  /* 0x000000011010a824 */ /* 0x000fca00078e0a0b */
[----:B------:R-:W-:Y:S02]  /*24d0*/  ISETP.GE.U32.AND P0, PT, R16, R11, PT ;  /* 0x0000000b1000720c */ /* 0x000fe40003f06070 */
[----:B------:R-:W-:Y:S01]  /*24e0*/  LOP3.LUT R15, R15, R18, RZ, 0x3c, !PT ;  /* 0x000000120f0f7212 */ /* 0x000fe200078e3cff */
[----:B------:R-:W-:Y:S01]  /*24f0*/  @!P2 VIADD R2, R2, 0x1 ;  /* 0x000000010202a836 */ /* 0x000fe20000000000 */
[----:B------:R-:W-:Y:S02]  /*2500*/  ISETP.NE.AND P2, PT, R18, RZ, PT ;  /* 0x000000ff1200720c */ /* 0x000fe40003f45270 */
[----:B------:R-:W-:Y:S02]  /*2510*/  ISETP.GE.AND P1, PT, R15, RZ, PT ;  /* 0x000000ff0f00720c */ /* 0x000fe40003f26270 */
[----:B0-----:R-:W-:-:S05]  /*2520*/  IADD3 R3, PT, PT, R17, 0xffffffe, RZ ;  /* 0x0ffffffe11037810 */ /* 0x001fca0007ffe0ff */
[----:B------:R-:W-:Y:S01]  /*2530*/  @P0 IADD3 R2, PT, PT, R2, 0x1, RZ ;  /* 0x0000000102020810 */ /* 0x000fe20007ffe0ff */
[----:B------:R-:W0:Y:S04]  /*2540*/  F2I.FTZ.U32.TRUNC.NTZ R3, R3 ;  /* 0x0000000300037305 */ /* 0x000e28000021f000 */
[----:B------:R-:W-:-:S05]  /*2550*/  IMAD.MOV.U32 R11, RZ, RZ, R2 ;  /* 0x000000ffff0b7224 */ /* 0x000fca00078e0002 */
[----:B------:R-:W-:Y:S02]  /*2560*/  @!P1 IADD3 R11, PT, PT, -R11, RZ, RZ ;  /* 0x000000ff0b0b9210 */ /* 0x000fe40007ffe1ff */
[----:B------:R-:W-:-:S05]  /*2570*/  @!P2 LOP3.LUT R11, RZ, R18, RZ, 0x33, !PT ;  /* 0x00000012ff0ba212 */ /* 0x000fca00078e33ff */
[----:B------:R-:W-:Y:S02]  /*2580*/  IMAD R15, R18, R11, R5 ;  /* 0x0000000b120f7224 */ /* 0x000fe400078e0205 */
[----:B0-----:R-:W-:-:S03]  /*2590*/  IMAD.MOV R2, RZ, RZ, -R3 ;  /* 0x000000ffff027224 */ /* 0x001fc600078e0a03 */
[----:B------:R-:W-:Y:S01]  /*25a0*/  IADD3 R16, PT, PT, R0, -R15, RZ ;  /* 0x8000000f00107210 */ /* 0x000fe20007ffe0ff */
[----:B------:R-:W-:Y:S02]  /*25b0*/  IMAD R5, R2, R13, RZ ;  /* 0x0000000d02057224 */ /* 0x000fe400078e02ff */
[----:B------:R-:W-:Y:S01]  /*25c0*/  IMAD.MOV.U32 R2, RZ, RZ, RZ ;  /* 0x000000ffff027224 */ /* 0x000fe200078e00ff */
[----:B------:R-:W-:-:S03]  /*25d0*/  IABS R17, R16 ;  /* 0x0000001000117213 */ /* 0x000fc60000000000 */
[----:B------:R-:W-:Y:S01]  /*25e0*/  IMAD.HI.U32 R2, R3, R5, R2 ;  /* 0x0000000503027227 */ /* 0x000fe200078e0002 */
[----:B----4-:R-:W-:Y:S02]  /*25f0*/  IABS R5, R7 ;  /* 0x0000000700057213 */ /* 0x010fe40000000000 */
[----:B------:R-:W-:Y:S01]  /*2600*/  IABS R18, R9 ;  /* 0x0000000900127213 */ /* 0x000fe20000000000 */
[----:B------:R-:W-:Y:S02]  /*2610*/  IMAD.MOV.U32 R3, RZ, RZ, R17 ;  /* 0x000000ffff037224 */ /* 0x000fe400078e0011 */
[----:B------:R-:W0:Y:S01]  /*2620*/  I2F.RP R17, R5 ;  /* 0x0000000500117306 */ /* 0x000e220000209400 */
[----:B------:R-:W-:Y:S01]  /*2630*/  IADD3 R18, PT, PT, RZ, -R18, RZ ;  /* 0x80000012ff127210 */ /* 0x000fe20007ffe0ff */
[----:B------:R-:W-:-:S04]  /*2640*/  IMAD.HI.U32 R2, R2, R3, RZ ;  /* 0x0000000302027227 */ /* 0x000fc800078e00ff */
[----:B------:R-:W-:-:S05]  /*2650*/  IMAD R18, R2, R18, R3 ;  /* 0x0000001202127224 */ /* 0x000fca00078e0203 */
[----:B------:R-:W-:Y:S01]  /*2660*/  ISETP.GT.U32.AND P2, PT, R13, R18, PT ;  /* 0x000000120d00720c */ /* 0x000fe20003f44070 */
[----:B0-----:R-:W0:-:S12]  /*2670*/  MUFU.RCP R17, R17 ;  /* 0x0000001100117308 */ /* 0x001e180000001000 */
[----:B------:R-:W-:-:S04]  /*2680*/  @!P2 IADD3 R18, PT, PT, R18, -R13, RZ ;  /* 0x8000000d1212a210 */ /* 0x000fc80007ffe0ff */
[----:B------:R-:W-:Y:S02]  /*2690*/  ISETP.GE.U32.AND P0, PT, R18, R13, PT ;  /* 0x0000000d1200720c */ /* 0x000fe40003f06070 */
[----:B------:R-:W-:Y:S01]  /*26a0*/  LOP3.LUT R16, R16, R9, RZ, 0x3c, !PT ;  /* 0x0000000910107212 */ /* 0x000fe200078e3cff */
[----:B0-----:R-:W-:Y:S01]  /*26b0*/  VIADD R3, R17, 0xffffffe ;  /* 0x0ffffffe11037836 */ /* 0x001fe20000000000 */
[----:B------:R-:W-:Y:S02]  /*26c0*/  @!P2 IADD3 R2, PT, PT, R2, 0x1, RZ ;  /* 0x000000010202a810 */ /* 0x000fe40007ffe0ff */
[----:B------:R-:W-:Y:S02]  /*26d0*/  ISETP.GE.AND P1, PT, R16, RZ, PT ;  /* 0x000000ff1000720c */ /* 0x000fe40003f26270 */
[----:B------:R-:W-:Y:S01]  /*26e0*/  ISETP.NE.AND P2, PT, R9, RZ, PT ;  /* 0x000000ff0900720c */ /* 0x000fe20003f45270 */
[----:B------:R-:W0:Y:S04]  /*26f0*/  F2I.FTZ.U32.TRUNC.NTZ R3, R3 ;  /* 0x0000000300037305 */ /* 0x000e28000021f000 */
[----:B------:R-:W-:-:S05]  /*2700*/  @P0 VIADD R2, R2, 0x1 ;  /* 0x0000000102020836 */ /* 0x000fca0000000000 */
[----:B------:R-:W-:-:S05]  /*2710*/  MOV R16, R2 ;  /* 0x0000000200107202 */ /* 0x000fca0000000f00 */
[----:B------:R-:W-:Y:S01]  /*2720*/  @!P1 IMAD.MOV R16, RZ, RZ, -R16 ;  /* 0x000000ffff109224 */ /* 0x000fe200078e0a10 */
[----:B------:R-:W-:Y:S02]  /*2730*/  @!P2 LOP3.LUT R16, RZ, R9, RZ, 0x33, !PT ;  /* 0x00000009ff10a212 */ /* 0x000fe400078e33ff */
[----:B0-----:R-:W-:-:S03]  /*2740*/  IADD3 R2, PT, PT, RZ, -R3, RZ ;  /* 0x80000003ff027210 */ /* 0x001fc60007ffe0ff */
[----:B------:R-:W-:Y:S02]  /*2750*/  IMAD R15, R9, R16, R15 ;  /* 0x00000010090f7224 */ /* 0x000fe400078e020f */
[----:B------:R-:W-:Y:S02]  /*2760*/  IMAD R9, R2, R5, RZ ;  /* 0x0000000502097224 */ /* 0x000fe400078e02ff */
[----:B------:R-:W-:Y:S02]  /*2770*/  HFMA2 R2, -RZ, RZ, 0, 0 ;  /* 0x00000000ff027431 */ /* 0x000fe400000001ff */
[----:B------:R-:W-:Y:S01]  /*2780*/  IMAD.IADD R18, R0, 0x1, -R15 ;  /* 0x0000000100127824 */ /* 0x000fe200078e0a0f */
[----:B------:R-:W-:-:S04]  /*2790*/  IABS R17, R7 ;  /* 0x0000000700117213 */ /* 0x000fc80000000000 */
[----:B------:R-:W-:Y:S01]  /*27a0*/  IABS R13, R18 ;  /* 0x00000012000d7213 */ /* 0x000fe20000000000 */
[----:B------:R-:W-:-:S03]  /*27b0*/  IMAD.HI.U32 R2, R3, R9, R2 ;  /* 0x0000000903027227 */ /* 0x000fc600078e0002 */
[----:B------:R-:W-:Y:S01]  /*27c0*/  MOV R3, R13 ;  /* 0x0000000d00037202 */ /* 0x000fe20000000f00 */
[----:B------:R-:W-:-:S04]  /*27d0*/  IMAD.MOV R20, RZ, RZ, -R17 ;  /* 0x000000ffff147224 */ /* 0x000fc800078e0a11 */
[----:B------:R-:W-:Y:S01]  /*27e0*/  IMAD.HI.U32 R2, R2, R3, RZ ;  /* 0x0000000302027227 */ /* 0x000fe200078e00ff */
[----:B-----5:R-:W-:-:S03]  /*27f0*/  IABS R9, R4 ;  /* 0x0000000400097213 */ /* 0x020fc60000000000 */
[----:B------:R-:W-:Y:S01]  /*2800*/  IMAD R20, R2, R20, R3 ;  /* 0x0000001402147224 */ /* 0x000fe200078e0203 */
[----:B------:R-:W0:Y:S04]  /*2810*/  I2F.RP R13, R9 ;  /* 0x00000009000d7306 */ /* 0x000e280000209400 */
[----:B------:R-:W-:-:S04]  /*2820*/  ISETP.GT.U32.AND P2, PT, R5, R20, PT ;  /* 0x000000140500720c */ /* 0x000fc80003f44070 */
[----:B0-----:R-:W0:Y:S09]  /*2830*/  MUFU.RCP R13, R13 ;  /* 0x0000000d000d7308 */ /* 0x001e320000001000 */
        /* <DEDUP_REMOVED lines=17> */
[----:B------:R-:W-:Y:S02]  /*2950*/  IABS R15, R7 ;  /* 0x00000007000f7213 */ /* 0x000fe40000000000 */
[----:B------:R-:W-:Y:S01]  /*2960*/  IABS R17, R4 ;  /* 0x0000000400117213 */ /* 0x000fe20000000000 */
[----:B------:R-:W-:-:S04]  /*2970*/  IMAD.HI.U32 R2, R3, R13, R2 ;  /* 0x0000000d03027227 */ /* 0x000fc800078e0002 */
[----:B------:R-:W-:Y:S01]  /*2980*/  IMAD.MOV.U32 R3, RZ, RZ, R15 ;  /* 0x000000ffff037224 */ /* 0x000fe200078e000f */
[----:B------:R-:W-:-:S03]  /*2990*/  IADD3 R20, PT, PT, RZ, -R17, RZ ;  /* 0x80000011ff147210 */ /* 0x000fc60007ffe0ff */
[----:B------:R-:W-:-:S04]  /*29a0*/  IMAD.HI.U32 R2, R2, R3, RZ ;  /* 0x0000000302027227 */ /* 0x000fc800078e00ff */
[----:B------:R-:W-:-:S05]  /*29b0*/  IMAD R20, R2, R20, R3 ;  /* 0x0000001402147224 */ /* 0x000fca00078e0203 */
[----:B------:R-:W-:Y:S02]  /*29c0*/  ISETP.GT.U32.AND P2, PT, R9, R20, PT ;  /* 0x000000140900720c */ /* 0x000fe40003f44070 */
[----:B------:R-:W-:-:S11]  /*29d0*/  LOP3.LUT R7, R7, R4, RZ, 0x3c, !PT ;  /* 0x0000000407077212 */ /* 0x000fd600078e3cff */
[----:B------:R-:W-:-:S04]  /*29e0*/  @!P2 IADD3 R20, PT, PT, R20, -R9, RZ ;  /* 0x800000091414a210 */ /* 0x000fc80007ffe0ff */
[----:B------:R-:W-:Y:S01]  /*29f0*/  ISETP.GE.U32.AND P0, PT, R20, R9, PT ;  /* 0x000000091400720c */ /* 0x000fe20003f06070 */
[----:B------:R-:W-:Y:S01]  /*2a00*/  @!P2 VIADD R2, R2, 0x1 ;  /* 0x000000010202a836 */ /* 0x000fe20000000000 */
[----:B------:R-:W-:Y:S02]  /*2a10*/  ISETP.GE.AND P1, PT, R7, RZ, PT ;  /* 0x000000ff0700720c */ /* 0x000fe40003f26270 */
[----:B------:R-:W-:Y:S01]  /*2a20*/  ISETP.NE.AND P2, PT, R4, RZ, PT ;  /* 0x000000ff0400720c */ /* 0x000fe20003f45270 */
[--C-:B------:R-:W-:Y:S01]  /*2a30*/  IMAD R6, R6, 0x4, R1.reuse ;  /* 0x0000000406067824 */ /* 0x100fe200078e0201 */
[----:B------:R-:W-:Y:S01]  /*2a40*/  LEA R7, R12, R1, 0x2 ;  /* 0x000000010c077211 */ /* 0x000fe200078e10ff */
[----:B------:R-:W-:-:S06]  /*2a50*/  IMAD R3, R10, 0x4, R1 ;  /* 0x000000040a037824 */ /* 0x000fcc00078e0201 */
[----:B------:R-:W-:Y:S01]  /*2a60*/  @P0 IADD3 R2, PT, PT, R2, 0x1, RZ ;  /* 0x0000000102020810 */ /* 0x000fe20007ffe0ff */
[----:B------:R-:W-:-:S03]  /*2a70*/  IMAD R9, R14, 0x4, R1 ;  /* 0x000000040e097824 */ /* 0x000fc600078e0201 */
[----:B------:R-:W-:Y:S02]  /*2a80*/  @!P1 IADD3 R2, PT, PT, -R2, RZ, RZ ;  /* 0x000000ff02029210 */ /* 0x000fe40007ffe1ff */
[----:B------:R-:W-:Y:S01]  /*2a90*/  @!P2 LOP3.LUT R2, RZ, R4, RZ, 0x33, !PT ;  /* 0x00000004ff02a212 */ /* 0x000fe200078e33ff */
[----:B------:R1:W-:Y:S04]  /*2aa0*/  STL [R6], R11 ;  /* 0x0000000b06007387 */ /* 0x0003e80000100800 */
[----:B------:R1:W-:Y:S04]  /*2ab0*/  STL [R3], R16 ;  /* 0x0000001003007387 */ /* 0x0003e80000100800 */
[----:B------:R1:W-:Y:S04]  /*2ac0*/  STL [R7], R18 ;  /* 0x0000001207007387 */ /* 0x0003e80000100800 */
[----:B------:R1:W-:Y:S01]  /*2ad0*/  STL [R9], R2 ;  /* 0x0000000209007387 */ /* 0x0003e20000100800 */
[----:B------:R-:W-:Y:S01]  /*2ae0*/  IADD3 R8, PT, PT, R8, 0x4, RZ ;  /* 0x0000000408087810 */ /* 0x000fe20007ffe0ff */
[----:B------:R-:W-:-:S07]  /*2af0*/  IMAD R5, R4, R2, R5 ;  /* 0x0000000204057224 */ /* 0x000fce00078e0205 */
.L_x_4:
[----:B------:R-:W-:Y:S05]  /*2b00*/  BRA.U !UP2, `(.L_x_3) ;  /* 0x000000050aa87547 */ /* 0x000fea000b800000 */
[----:B------:R-:W-:Y:S02]  /*2b10*/  UISETP.NE.AND UP1, UPT, UR5, 0x1, UPT ;  /* 0x000000010500788c */ /* 0x000fe4000bf25270 */
[----:B------:R-:W-:-:S04]  /*2b20*/  ULOP3.LUT UR4, UR4, 0x1, URZ, 0xc0, !UPT ;  /* 0x0000000104047892 */ /* 0x000fc8000f8ec0ff */
[----:B------:R-:W-:-:S03]  /*2b30*/  UISETP.NE.U32.AND UP2, UPT, UR4, 0x1, UPT ;  /* 0x000000010400788c */ /* 0x000fc6000bf45070 */
[----:B------:R-:W-:Y:S08]  /*2b40*/  BRA.U !UP1, `(.L_x_5) ;  /* 0x0000000509107547 */ /* 0x000ff0000b800000 */
[----:B-1----:R-:W1:Y:S08]  /*2b50*/  LDC.64 R2, c[0x0][0x398] ;  /* 0x0000e600ff027b82 */ /* 0x002e700000000a00 */
[----:B0-----:R-:W0:Y:S01]  /*2b60*/  LDC.64 R14, c[0x0][0x3a0] ;  /* 0x0000e800ff0e7b82 */ /* 0x001e220000000a00 */
[----:B-1----:R-:W-:-:S05]  /*2b70*/  IMAD.WIDE.U32 R16, R8, 0x4, R2 ;  /* 0x0000000408107825 */ /* 0x002fca00078e0002 */
[----:B------:R-:W2:Y:S04]  /*2b80*/  LDG.E R4, desc[UR12][R16.64] ;  /* 0x0000000c10047981 */ /* 0x000ea8000c1e1900 */
[----:B------:R1:W3:Y:S01]  /*2b90*/  LDG.E R2, desc[UR12][R16.64+0x4] ;  /* 0x0000040c10027981 */ /* 0x0002e2000c1e1900 */
[----:B0-----:R-:W-:-:S05]  /*2ba0*/  IMAD.WIDE.U32 R14, R8, 0x4, R14 ;  /* 0x00000004080e7825 */ /* 0x001fca00078e000e */
[----:B------:R-:W4:Y:S04]  /*2bb0*/  LDG.E R6, desc[UR12][R14.64] ;  /* 0x0000000c0e067981 */ /* 0x000f28000c1e1900 */
[----:B------:R0:W5:Y:S01]  /*2bc0*/  LDG.E R10, desc[UR12][R14.64+0x4] ;  /* 0x0000040c0e0a7981 */ /* 0x000162000c1e1900 */
[----:B-1----:R-:W-:Y:S01]  /*2bd0*/  IMAD.IADD R17, R0, 0x1, -R5 ;  /* 0x0000000100117824 */ /* 0x002fe200078e0a05 */
[----:B------:R-:W-:-:S04]  /*2be0*/  IADD3 R8, PT, PT, R8, 0x2, RZ ;  /* 0x0000000208087810 */ /* 0x000fc80007ffe0ff */
[----:B0-----:R-:W-:Y:S02]  /*2bf0*/  IABS R14, R17 ;  /* 0x00000011000e7213 */ /* 0x001fe40000000000 */
[-C--:B--2---:R-:W-:Y:S02]  /*2c00*/  IABS R7, R4.reuse ;  /* 0x0000000400077213 */ /* 0x084fe40000000000 */
[----:B------:R-:W-:Y:S02]  /*2c10*/  IABS R11, R4 ;  /* 0x00000004000b7213 */ /* 0x000fe40000000000 */
[----:B------:R-:W0:Y:S01]  /*2c20*/  I2F.RP R3, R7 ;  /* 0x0000000700037306 */ /* 0x000e220000209400 */
[----:B----4-:R-:W-:-:S07]  /*2c30*/  LEA R6, R6, R1, 0x2 ;  /* 0x0000000106067211 */ /* 0x010fce00078e10ff */
[----:B0-----:R-:W0:Y:S02]  /*2c40*/  MUFU.RCP R3, R3 ;  /* 0x0000000300037308 */ /* 0x001e240000001000 */
[----:B0-----:R-:W-:Y:S01]  /*2c50*/  VIADD R12, R3, 0xffffffe ;  /* 0x0ffffffe030c7836 */ /* 0x001fe20000000000 */
[----:B---3--:R-:W-:-:S05]  /*2c60*/  IABS R3, R2 ;  /* 0x0000000200037213 */ /* 0x008fca0000000000 */
[----:B------:R0:W1:Y:S02]  /*2c70*/  F2I.FTZ.U32.TRUNC.NTZ R13, R12 ;  /* 0x0000000c000d7305 */ /* 0x000064000021f000 */
[----:B0-----:R-:W-:Y:S01]  /*2c80*/  HFMA2 R12, -RZ, RZ, 0, 0 ;  /* 0x00000000ff0c7431 */ /* 0x001fe200000001ff */
[----:B-1----:R-:W-:-:S05]  /*2c90*/  IADD3 R16, PT, PT, RZ, -R13, RZ ;  /* 0x8000000dff107210 */ /* 0x002fca0007ffe0ff */
[----:B------:R-:W-:-:S04]  /*2ca0*/  IMAD R9, R16, R7, RZ ;  /* 0x0000000710097224 */ /* 0x000fc800078e02ff */
[----:B------:R-:W-:-:S04]  /*2cb0*/  IMAD.HI.U32 R13, R13, R9, R12 ;  /* 0x000000090d0d7227 */ /* 0x000fc800078e000c */
[----:B------:R-:W-:Y:S02]  /*2cc0*/  IMAD.MOV R12, RZ, RZ, -R11 ;  /* 0x000000ffff0c7224 */ /* 0x000fe400078e0a0b */
[----:B------:R-:W0:Y:S01]  /*2cd0*/  I2F.RP R11, R3 ;  /* 0x00000003000b7306 */ /* 0x000e220000209400 */
[----:B------:R-:W-:-:S04]  /*2ce0*/  IMAD.HI.U32 R9, R13, R14, RZ ;  /* 0x0000000e0d097227 */ /* 0x000fc800078e00ff */
[----:B------:R-:W-:Y:S01]  /*2cf0*/  IMAD R12, R9, R12, R14 ;  /* 0x0000000c090c7224 */ /* 0x000fe200078e020e */
[----:B------:R-:W-:-:S04]  /*2d00*/  IABS R14, R2 ;  /* 0x00000002000e7213 */ /* 0x000fc80000000000 */
[----:B------:R-:W-:Y:S01]  /*2d10*/  ISETP.GT.U32.AND P2, PT, R7, R12, PT ;  /* 0x0000000c0700720c */ /* 0x000fe20003f44070 */
[----:B------:R-:W-:Y:S01]  /*2d20*/  IMAD.MOV R14, RZ, RZ, -R14 ;  /* 0x000000ffff0e7224 */ /* 0x000fe200078e0a0e */
[----:B0-----:R-:W0:Y:S11]  /*2d30*/  MUFU.RCP R11, R11 ;  /* 0x0000000b000b7308 */ /* 0x001e360000001000 */
[----:B------:R-:W-:-:S02]  /*2d40*/  @!P2 IADD3 R12, PT, PT, R12, -R7, RZ ;  /* 0x800000070c0ca210 */ /* 0x000fc40007ffe0ff */
[----:B------:R-:W-:Y:S02]  /*2d50*/  @!P2 IADD3 R9, PT, PT, R9, 0x1, RZ ;  /* 0x000000010909a810 */ /* 0x000fe40007ffe0ff */
[----:B------:R-:W-:Y:S02]  /*2d60*/  ISETP.GE.U32.AND P0, PT, R12, R7, PT ;  /* 0x000000070c00720c */ /* 0x000fe40003f06070 */
[----:B------:R-:W-:Y:S02]  /*2d70*/  LOP3.LUT R7, R17, R4, RZ, 0x3c, !PT ;  /* 0x0000000411077212 */ /* 0x000fe400078e3cff */
[----:B------:R-:W-:Y:S01]  /*2d80*/  ISETP.NE.AND P2, PT, R4, RZ, PT ;  /* 0x000000ff0400720c */ /* 0x000fe20003f45270 */
[----:B0-----:R-:W-:Y:S01]  /*2d90*/  VIADD R12, R11, 0xffffffe ;  /* 0x0ffffffe0b0c7836 */ /* 0x001fe20000000000 */
[----:B------:R-:W-:-:S03]  /*2da0*/  ISETP.GE.AND P1, PT, R7, RZ, PT ;  /* 0x000000ff0700720c */ /* 0x000fc60003f26270 */
[----:B------:R0:W1:Y:S04]  /*2db0*/  F2I.FTZ.U32.TRUNC.NTZ R13, R12 ;  /* 0x0000000c000d7305 */ /* 0x000068000021f000 */
[----:B------:R-:W-:Y:S02]  /*2dc0*/  @P0 VIADD R9, R9, 0x1 ;  /* 0x0000000109090836 */ /* 0x000fe40000000000 */
[----:B0-----:R-:W-:-:S04]  /*2dd0*/  HFMA2 R12, -RZ, RZ, 0, 0 ;  /* 0x00000000ff0c7431 */ /* 0x001fc800000001ff */
[----:B------:R-:W-:Y:S02]  /*2de0*/  @!P1 IADD3 R9, PT, PT, -R9, RZ, RZ ;  /* 0x000000ff09099210 */ /* 0x000fe40007ffe1ff */
[----:B------:R-:W-:Y:S01]  /*2df0*/  @!P2 LOP3.LUT R9, RZ, R4, RZ, 0x33, !PT ;  /* 0x00000004ff09a212 */ /* 0x000fe200078e33ff */
[----:B-1----:R-:W-:-:S04]  /*2e00*/  IMAD.MOV R7, RZ, RZ, -R13 ;  /* 0x000000ffff077224 */ /* 0x002fc800078e0a0d */
[----:B------:R-:W-:Y:S01]  /*2e10*/  IMAD R11, R4, R9, R5 ;  /* 0x00000009040b7224 */ /* 0x000fe200078e0205 */
[----:B------:R2:W-:Y:S01]  /*2e20*/  STL [R6], R9 ;  /* 0x0000000906007387 */ /* 0x0005e20000100800 */
[----:B------:R-:W-:Y:S02]  /*2e30*/  MOV R4, R7 ;  /* 0x0000000700047202 */ /* 0x000fe40000000f00 */
[----:B------:R-:W-:-:S03]  /*2e40*/  IMAD.IADD R5, R0, 0x1, -R11 ;  /* 0x0000000100057824 */ /* 0x000fc600078e0a0b */
[----:B------:R-:W-:Y:S02]  /*2e50*/  IMAD R7, R4, R3, RZ ;  /* 0x0000000304077224 */ /* 0x000fe400078e02ff */
[----:B------:R-:W-:Y:S02]  /*2e60*/  IABS R4, R5 ;  /* 0x0000000500047213 */ /* 0x000fe40000000000 */
[----:B------:R-:W-:Y:S01]  /*2e70*/  LOP3.LUT R5, R5, R2, RZ, 0x3c, !PT ;  /* 0x0000000205057212 */ /* 0x000fe200078e3cff */
[----:B------:R-:W-:Y:S01]  /*2e80*/  IMAD.HI.U32 R12, R13, R7, R12 ;  /* 0x000000070d0c7227 */ /* 0x000fe200078e000c */
[----:B------:R-:W-:Y:S02]  /*2e90*/  MOV R7, R4 ;  /* 0x0000000400077202 */ /* 0x000fe40000000f00 */
[----:B------:R-:W-:Y:S01]  /*2ea0*/  ISETP.GE.AND P1, PT, R5, RZ, PT ;  /* 0x000000ff0500720c */ /* 0x000fe20003f26270 */
[----:B------:R-:W-:Y:S02]  /*2eb0*/  IMAD.MOV.U32 R4, RZ, RZ, R14 ;  /* 0x000000ffff047224 */ /* 0x000fe400078e000e */
[----:B------:R-:W-:-:S04]  /*2ec0*/  IMAD.HI.U32 R12, R12, R7, RZ ;  /* 0x000000070c0c7227 */ /* 0x000fc800078e00ff */
[----:B------:R-:W-:-:S05]  /*2ed0*/  IMAD R4, R12, R4, R7 ;  /* 0x000000040c047224 */ /* 0x000fca00078e0207 */
[----:B------:R-:W-:-:S13]  /*2ee0*/  ISETP.GT.U32.AND P2, PT, R3, R4, PT ;  /* 0x000000040300720c */ /* 0x000fda0003f44070 */
[-C--:B------:R-:W-:Y:S01]  /*2ef0*/  @!P2 IADD3 R4, PT, PT, R4, -R3.reuse, RZ ;  /* 0x800000030404a210 */ /* 0x080fe20007ffe0ff */
[----:B------:R-:W-:Y:S01]  /*2f00*/  @!P2 VIADD R12, R12, 0x1 ;  /* 0x000000010c0ca836 */ /* 0x000fe20000000000 */
[----:B------:R-:W-:Y:S02]  /*2f10*/  ISETP.NE.AND P2, PT, R2, RZ, PT ;  /* 0x000000ff0200720c */ /* 0x000fe40003f45270 */
[----:B------:R-:W-:Y:S01]  /*2f20*/  ISETP.GE.U32.AND P0, PT, R4, R3, PT ;  /* 0x000000030400720c */ /* 0x000fe20003f06070 */
[----:B-----5:R-:W-:-:S12]  /*2f30*/  IMAD R3, R10, 0x4, R1 ;  /* 0x000000040a037824 */ /* 0x020fd800078e0201 */
[----:B------:R-:W-:-:S05]  /*2f40*/  @P0 IADD3 R12, PT, PT, R12, 0x1, RZ ;  /* 0x000000010c0c0810 */ /* 0x000fca0007ffe0ff */
[----:B------:R-:W-:Y:S01]  /*2f50*/  @!P1 IMAD.MOV R12, RZ, RZ, -R12 ;  /* 0x000000ffff0c9224 */ /* 0x000fe200078e0a0c */
[----:B------:R-:W-:-:S05]  /*2f60*/  @!P2 LOP3.LUT R12, RZ, R2, RZ, 0x33, !PT ;  /* 0x00000002ff0ca212 */ /* 0x000fca00078e33ff */
[----:B------:R2:W-:Y:S01]  /*2f70*/  STL [R3], R12 ;  /* 0x0000000c03007387 */ /* 0x0005e20000100800 */
[----:B------:R-:W-:-:S07]  /*2f80*/  IMAD R5, R2, R12, R11 ;  /* 0x0000000c02057224 */ /* 0x000fce00078e020b */
.L_x_5:
[----:B------:R-:W-:Y:S05]  /*2f90*/  BRA.U UP2, `(.L_x_3) ;  /* 0x0000000102847547 */ /* 0x000fea000b800000 */
[----:B-12---:R-:W1:Y:S08]  /*2fa0*/  LDC.64 R2, c[0x0][0x398] ;  /* 0x0000e600ff027b82 */ /* 0x006e700000000a00 */
[----:B0-----:R-:W0:Y:S01]  /*2fb0*/  LDC.64 R6, c[0x0][0x3a0] ;  /* 0x0000e800ff067b82 */ /* 0x001e220000000a00 */
[----:B-1----:R-:W-:-:S06]  /*2fc0*/  IMAD.WIDE.U32 R2, R8, 0x4, R2 ;  /* 0x0000000408027825 */ /* 0x002fcc00078e0002 */
[----:B------:R-:W2:Y:S01]  /*2fd0*/  LDG.E R2, desc[UR12][R2.64] ;  /* 0x0000000c02027981 */ /* 0x000ea2000c1e1900 */
[----:B0-----:R-:W-:-:S06]  /*2fe0*/  IMAD.WIDE.U32 R8, R8, 0x4, R6 ;  /* 0x0000000408087825 */ /* 0x001fcc00078e0006 */
[----:B------:R0:W3:Y:S01]  /*2ff0*/  LDG.E R8, desc[UR12][R8.64] ;  /* 0x0000000c08087981 */ /* 0x0000e2000c1e1900 */
[----:B------:R-:W-:Y:S01]  /*3000*/  IMAD.IADD R5, R0, 0x1, -R5 ;  /* 0x0000000100057824 */ /* 0x000fe200078e0a05 */
[-C--:B--2---:R-:W-:Y:S02]  /*3010*/  IABS R10, R2.reuse ;  /* 0x00000002000a7213 */ /* 0x084fe40000000000 */
[----:B0-----:R-:W-:Y:S02]  /*3020*/  IABS R9, R2 ;  /* 0x0000000200097213 */ /* 0x001fe40000000000 */
[----:B------:R-:W0:Y:S01]  /*3030*/  I2F.RP R4, R10 ;  /* 0x0000000a00047306 */ /* 0x000e220000209400 */
[----:B---3--:R-:W-:-:S07]  /*3040*/  LEA R8, R8, R1, 0x2 ;  /* 0x0000000108087211 */ /* 0x008fce00078e10ff */
[----:B0-----:R-:W0:Y:S02]  /*3050*/  MUFU.RCP R4, R4 ;  /* 0x0000000400047308 */ /* 0x001e240000001000 */
[----:B0-----:R-:W-:Y:S01]  /*3060*/  VIADD R6, R4, 0xffffffe ;  /* 0x0ffffffe04067836 */ /* 0x001fe20000000000 */
[----:B------:R-:W-:Y:S02]  /*3070*/  IABS R4, R5 ;  /* 0x0000000500047213 */ /* 0x000fe40000000000 */
[----:B------:R-:W-:-:S03]  /*3080*/  LOP3.LUT R5, R5, R2, RZ, 0x3c, !PT ;  /* 0x0000000205057212 */ /* 0x000fc600078e3cff */
[----:B------:R0:W1:Y:S01]  /*3090*/  F2I.FTZ.U32.TRUNC.NTZ R7, R6 ;  /* 0x0000000600077305 */ /* 0x000062000021f000 */
[----:B------:R-:W-:Y:S01]  /*30a0*/  ISETP.GE.AND P1, PT, R5, RZ, PT ;  /* 0x000000ff0500720c */ /* 0x000fe20003f26270 */
[----:B0-----:R-:W-:Y:S01]  /*30b0*/  HFMA2 R6, -RZ, RZ, 0, 0 ;  /* 0x00000000ff067431 */ /* 0x001fe200000001ff */
[----:B-1----:R-:W-:-:S05]  /*30c0*/  IADD3 R3, PT, PT, RZ, -R7, RZ ;  /* 0x80000007ff037210 */ /* 0x002fca0007ffe0ff */
[----:B------:R-:W-:-:S04]  /*30d0*/  IMAD R3, R3, R10, RZ ;  /* 0x0000000a03037224 */ /* 0x000fc800078e02ff */
[----:B------:R-:W-:-:S04]  /*30e0*/  IMAD.HI.U32 R7, R7, R3, R6 ;  /* 0x0000000307077227 */ /* 0x000fc800078e0006 */
[----:B------:R-:W-:Y:S02]  /*30f0*/  IMAD.MOV R3, RZ, RZ, -R9 ;  /* 0x000000ffff037224 */ /* 0x000fe400078e0a09 */
[----:B------:R-:W-:-:S04]  /*3100*/  IMAD.HI.U32 R7, R7, R4, RZ ;  /* 0x0000000407077227 */ /* 0x000fc800078e00ff */
[----:B------:R-:W-:-:S05]  /*3110*/  IMAD R3, R7, R3, R4 ;  /* 0x0000000307037224 */ /* 0x000fca00078e0204 */
[----:B------:R-:W-:-:S13]  /*3120*/  ISETP.GT.U32.AND P2, PT, R10, R3, PT ;  /* 0x000000030a00720c */ /* 0x000fda0003f44070 */
[-C--:B------:R-:W-:Y:S01]  /*3130*/  @!P2 IADD3 R3, PT, PT, R3, -R10.reuse, RZ ;  /* 0x8000000a0303a210 */ /* 0x080fe20007ffe0ff */
[----:B------:R-:W-:Y:S01]  /*3140*/  @!P2 VIADD R7, R7, 0x1 ;  /* 0x000000010707a836 */ /* 0x000fe20000000000 */
[----:B------:R-:W-:Y:S02]  /*3150*/  ISETP.NE.AND P2, PT, R2, RZ, PT ;  /* 0x000000ff0200720c */ /* 0x000fe40003f45270 */
[----:B------:R-:W-:-:S13]  /*3160*/  ISETP.GE.U32.AND P0, PT, R3, R10, PT ;  /* 0x0000000a0300720c */ /* 0x000fda0003f06070 */
[----:B------:R-:W-:-:S05]  /*3170*/  @P0 IADD3 R7, PT, PT, R7, 0x1, RZ ;  /* 0x0000000107070810 */ /* 0x000fca0007ffe0ff */
[----:B------:R-:W-:Y:S01]  /*3180*/  @!P1 IMAD.MOV R7, RZ, RZ, -R7 ;  /* 0x000000ffff079224 */ /* 0x000fe200078e0a07 */
[----:B------:R-:W-:-:S05]  /*3190*/  @!P2 LOP3.LUT R7, RZ, R2, RZ, 0x33, !PT ;  /* 0x00000002ff07a212 */ /* 0x000fca00078e33ff */
[----:B------:R3:W-:Y:S02]  /*31a0*/  STL [R8], R7 ;  /* 0x0000000708007387 */ /* 0x0007e40000100800 */
.L_x_3:
[----:B--2---:R-:W2:Y:S01]  /*31b0*/  LDC R12, c[0x0][0x3b0] ;  /* 0x0000ec00ff0c7b82 */ /* 0x004ea20000000800 */
[----:B0-----:R-:W-:Y:S01]  /*31c0*/  IMAD.MOV.U32 R14, RZ, RZ, RZ ;  /* 0x000000ffff0e7224 */ /* 0x001fe200078e00ff */
[----:B------:R-:W-:Y:S02]  /*31d0*/  MOV R17, RZ ;  /* 0x000000ff00117202 */ /* 0x000fe40000000f00 */
[C---:B--2---:R-:W-:Y:S02]  /*31e0*/  ISETP.GE.U32.AND P1, PT, R12.reuse, 0x10, PT ;  /* 0x000000100c00780c */ /* 0x044fe40003f26070 */
[----:B------:R-:W-:-:S04]  /*31f0*/  LOP3.LUT R20, R12, 0xf, RZ, 0xc0, !PT ;  /* 0x0000000f0c147812 */ /* 0x000fc800078ec0ff */
[----:B------:R-:W-:-:S07]  /*3200*/  ISETP.NE.AND P0, PT, R20, RZ, PT ;  /* 0x000000ff1400720c */ /* 0x000fce0003f05270 */
[----:B------:R-:W-:Y:S06]  /*3210*/  @!P1 BRA `(.L_x_6) ;  /* 0x0000000000e09947 */ /* 0x000fec0003800000 */
[----:B------:R-:W0:Y:S01]  /*3220*/  LDCU.64 UR4, c[0x0][0x3a8] ;  /* 0x00007500ff0477ac */ /* 0x000e220008000a00 */
[----:B------:R-:W-:Y:S01]  /*3230*/  LOP3.LUT R14, R12, 0x7ffffff0, RZ, 0xc0, !PT ;  /* 0x7ffffff00c0e7812 */ /* 0x000fe200078ec0ff */
[----:B------:R-:W-:Y:S01]  /*3240*/  VIADD R13, R1, 0x20 ;  /* 0x00000020010d7836 */ /* 0x000fe20000000000 */
[----:B------:R-:W-:-:S03]  /*3250*/  MOV R17, RZ ;  /* 0x000000ff00117202 */ /* 0x000fc60000000f00 */
[----:B------:R-:W-:Y:S01]  /*3260*/  IMAD.MOV R15, RZ, RZ, -R14 ;  /* 0x000000ffff0f7224 */ /* 0x000fe200078e0a0e */
[----:B0-----:R-:W-:-:S04]  /*3270*/  UIADD3 UR4, UP1, UPT, UR4, 0x20, URZ ;  /* 0x0000002004047890 */ /* 0x001fc8000ff3e0ff */
[----:B------:R-:W-:Y:S02]  /*3280*/  UIADD3.X UR5, UPT, UPT, URZ, UR5, URZ, UP1, !UPT ;  /* 0x00000005ff057290 */ /* 0x000fe40008ffe4ff */
[----:B-1-3--:R-:W-:-:S04]  /*3290*/  MOV R7, UR4 ;  /* 0x0000000400077c02 */ /* 0x00afc80008000f00 */
[----:B------:R-:W-:-:S07]  /*32a0*/  IMAD.U32 R3, RZ, RZ, UR5 ;  /* 0x00000005ff037e24 */ /* 0x000fce000f8e00ff */
.L_x_7:
[----:B------:R-:W-:Y:S01]  /*32b0*/  MOV R2, R7 ;  /* 0x0000000700027202 */ /* 0x000fe20000000f00 */
[----:B------:R-:W2:Y:S04]  /*32c0*/  LDL.64 R8, [R13+-0x20] ;  /* 0xffffe0000d087983 */ /* 0x000ea80000100a00 */
[----:B------:R-:W2:Y:S04]  /*32d0*/  LDG.E R18, desc[UR12][R2.64+-0x20] ;  /* 0xffffe00c02127981 */ /* 0x000ea8000c1e1900 */
[----:B------:R-:W3:Y:S04]  /*32e0*/  LDG.E R25, desc[UR12][R2.64+-0x1c] ;  /* 0xffffe40c02197981 */ /* 0x000ee8000c1e1900 */
[----:B------:R-:W4:Y:S04]  /*32f0*/  LDL.64 R10, [R13+-0x18] ;  /* 0xffffe8000d0a7983 */ /* 0x000f280000100a00 */
[----:B------:R-:W4:Y:S04]  /*3300*/  LDG.E R23, desc[UR12][R2.64+-0x18] ;  /* 0xffffe80c02177981 */ /* 0x000f28000c1e1900 */
[----:B------:R-:W5:Y:S04]  /*3310*/  LDG.E R24, desc[UR12][R2.64+-0x14] ;  /* 0xffffec0c02187981 */ /* 0x000f68000c1e1900 */
[----:B------:R-:W5:Y:S04]  /*3320*/  LDL.64 R6, [R13+-0x10] ;  /* 0xfffff0000d067983 */ /* 0x000f680000100a00 */
[----:B------:R-:W5:Y:S04]  /*3330*/  LDG.E R21, desc[UR12][R2.64+-0x10] ;  /* 0xfffff00c02157981 */ /* 0x000f68000c1e1900 */
[----:B------:R-:W5:Y:S04]  /*3340*/  LDG.E R22, desc[UR12][R2.64+-0xc] ;  /* 0xfffff40c02167981 */ /* 0x000f68000c1e1900 */
[----:B------:R-:W5:Y:S04]  /*3350*/  LDL.64 R4, [R13+-0x8] ;  /* 0xfffff8000d047983 */ /* 0x000f680000100a00 */
[----:B------:R-:W5:Y:S04]  /*3360*/  LDG.E R19, desc[UR12][R2.64+-0x8] ;  /* 0xfffff80c02137981 */ /* 0x000f68000c1e1900 */
[----:B------:R-:W5:Y:S01]  /*3370*/  LDG.E R16, desc[UR12][R2.64+-0x4] ;  /* 0xfffffc0c02107981 */ /* 0x000f62000c1e1900 */
[----:B--2---:R-:W-:-:S03]  /*3380*/  IMAD R8, R18, R8, R17 ;  /* 0x0000000812087224 */ /* 0x004fc600078e0211 */
[----:B------:R-:W2:Y:S01]  /*3390*/  LDG.E R17, desc[UR12][R2.64] ;  /* 0x0000000c02117981 */ /* 0x000ea2000c1e1900 */
[----:B---3--:R-:W-:-:S03]  /*33a0*/  IMAD R25, R9, R25, R8 ;  /* 0x0000001909197224 */ /* 0x008fc600078e0208 */
[----:B------:R-:W2:Y:S04]  /*33b0*/  LDL.64 R8, [R13] ;  /* 0x000000000d087983 */ /* 0x000ea80000100a00 */
[----:B------:R-:W3:Y:S01]  /*33c0*/  LDG.E R18, desc[UR12][R2.64+0x4] ;  /* 0x0000040c02127981 */ /* 0x000ee2000c1e1900 */
[----:B----4-:R-:W-:-:S03]  /*33d0*/  IMAD R10, R23, R10, R25 ;  /* 0x0000000a170a7224 */ /* 0x010fc600078e0219 */
[----:B------:R-:W4:Y:S01]  /*33e0*/  LDG.E R23, desc[UR12][R2.64+0x8] ;  /* 0x0000080c02177981 */ /* 0x000f22000c1e1900 */
[----:B-----5:R-:W-:-:S03]  /*33f0*/  IMAD R24, R11, R24, R10 ;  /* 0x000000180b187224 */ /* 0x020fc600078e020a */
[----:B------:R-:W4:Y:S01]  /*3400*/  LDL.64 R10, [R13+0x8] ;  /* 0x000008000d0a7983 */ /* 0x000f220000100a00 */
[----:B------:R-:W-:-:S03]  /*3410*/  IMAD R6, R21, R6, R24 ;  /* 0x0000000615067224 */ /* 0x000fc600078e0218 */
[----:B------:R-:W5:Y:S01]  /*3420*/  LDG.E R24, desc[UR12][R2.64+0xc] ;  /* 0x00000c0c02187981 */ /* 0x000f62000c1e1900 */
[----:B------:R-:W-:-:S03]  /*3430*/  IMAD R22, R7, R22, R6 ;  /* 0x0000001607167224 */ /* 0x000fc600078e0206 */
[----:B------:R-:W5:Y:S04]  /*3440*/  LDL.64 R6, [R13+0x10] ;  /* 0x000010000d067983 */ /* 0x000f680000100a00 */
[----:B------:R-:W5:Y:S01]  /*3450*/  LDG.E R21, desc[UR12][R2.64+0x10] ;  /* 0x0000100c02157981 */ /* 0x000f62000c1e1900 */
[----:B------:R-:W-:-:S03]  /*3460*/  IMAD R4, R19, R4, R22 ;  /* 0x0000000413047224 */ /* 0x000fc600078e0216 */
[----:B------:R-:W5:Y:S01]  /*3470*/  LDG.E R22, desc[UR12][R2.64+0x14] ;  /* 0x0000140c02167981 */ /* 0x000f62000c1e1900 */
[----:B------:R-:W-:-:S03]  /*3480*/  IMAD R25, R5, R16, R4 ;  /* 0x0000001005197224 */ /* 0x000fc600078e0204 */
[----:B------:R0:W5:Y:S04]  /*3490*/  LDL.64 R4, [R13+0x18] ;  /* 0x000018000d047983 */ /* 0x0001680000100a00 */
[----:B------:R-:W5:Y:S04]  /*34a0*/  LDG.E R19, desc[UR12][R2.64+0x18] ;  /* 0x0000180c02137981 */ /* 0x000f68000c1e1900 */
[----:B------:R1:W5:Y:S01]  /*34b0*/  LDG.E R16, desc[UR12][R2.64+0x1c] ;  /* 0x00001c0c02107981 */ /* 0x000362000c1e1900 */
[----:B------:R-:W-:-:S05]  /*34c0*/  VIADD R15, R15, 0x10 ;  /* 0x000000100f0f7836 */ /* 0x000fca0000000000 */
[----:B------:R-:W-:Y:S01]  /*34d0*/  ISETP.NE.AND P1, PT, R15, RZ, PT ;  /* 0x000000ff0f00720c */ /* 0x000fe20003f25270 */
[----:B0-----:R-:W-:Y:S02]  /*34e0*/  VIADD R13, R13, 0x40 ;  /* 0x000000400d0d7836 */ /* 0x001fe40000000000 */
[----:B--2---:R-:W-:-:S04]  /*34f0*/  IMAD R8, R17, R8, R25 ;  /* 0x0000000811087224 */ /* 0x004fc800078e0219 */
[----:B---3--:R-:W-:-:S04]  /*3500*/  IMAD R8, R9, R18, R8 ;  /* 0x0000001209087224 */ /* 0x008fc800078e0208 */
[----:B----4-:R-:W-:-:S04]  /*3510*/  IMAD R8, R23, R10, R8 ;  /* 0x0000000a17087224 */ /* 0x010fc800078e0208 */
[----:B-----5:R-:W-:-:S04]  /*3520*/  IMAD R8, R11, R24, R8 ;  /* 0x000000180b087224 */ /* 0x020fc800078e0208 */
[----:B------:R-:W-:-:S04]  /*3530*/  IMAD R6, R21, R6, R8 ;  /* 0x0000000615067224 */ /* 0x000fc800078e0208 */
[----:B------:R-:W-:Y:S01]  /*3540*/  IMAD R6, R7, R22, R6 ;  /* 0x0000001607067224 */ /* 0x000fe200078e0206 */
[----:B------:R-:W-:-:S03]  /*3550*/  IADD3 R7, P2, PT, R2, 0x40, RZ ;  /* 0x0000004002077810 */ /* 0x000fc60007f5e0ff */
[----:B------:R-:W-:Y:S01]  /*3560*/  IMAD R4, R19, R4, R6 ;  /* 0x0000000413047224 */ /* 0x000fe200078e0206 */
[----:B-1----:R-:W-:-:S03]  /*3570*/  IADD3.X R3, PT, PT, RZ, R3, RZ, P2, !PT ;  /* 0x00000003ff037210 */ /* 0x002fc600017fe4ff */
[----:B------:R-:W-:Y:S01]  /*3580*/  IMAD R17, R5, R16, R4 ;  /* 0x0000001005117224 */ /* 0x000fe200078e0204 */
[----:B------:R-:W-:Y:S06]  /*3590*/  @P1 BRA `(.L_x_7) ;  /* 0xfffffffc00441947 */ /* 0x000fec000383ffff */
.L_x_6:
[----:B------:R-:W-:Y:S05]  /*35a0*/  @!P0 BRA `(.L_x_8) ;  /* 0x0000000000f48947 */ /* 0x000fea0003800000 */
[----:B------:R-:W-:-:S13]  /*35b0*/  ISETP.GE.U32.AND P0, PT, R20, 0x8, PT ;  /* 0x000000081400780c */ /* 0x000fda0003f06070 */
[----:B------:R-:W-:Y:S05]  /*35c0*/  @!P0 BRA `(.L_x_9) ;  /* 0x0000000000608947 */ /* 0x000fea0003800000 */
[----:B-1----:R-:W0:Y:S01]  /*35d0*/  LDC.64 R10, c[0x0][0x3a8] ;  /* 0x0000ea00ff0a7b82 */ /* 0x002e220000000a00 */
[----:B------:R-:W-:-:S05]  /*35e0*/  LEA R15, R14, R1, 0x2 ;  /* 0x000000010e0f7211 */ /* 0x000fca00078e10ff */
[----:B---3--:R-:W2:Y:S04]  /*35f0*/  LDL.64 R6, [R15] ;  /* 0x000000000f067983 */ /* 0x008ea80000100a00 */
[----:B------:R-:W3:Y:S04]  /*3600*/  LDL.64 R4, [R15+0x8] ;  /* 0x000008000f047983 */ /* 0x000ee80000100a00 */
[----:B------:R-:W4:Y:S04]  /*3610*/  LDL.64 R2, [R15+0x10] ;  /* 0x000010000f027983 */ /* 0x000f280000100a00 */
[----:B------:R-:W5:Y:S01]  /*3620*/  LDL.64 R8, [R15+0x18] ;  /* 0x000018000f087983 */ /* 0x000f620000100a00 */
[----:B0-----:R-:W-:-:S05]  /*3630*/  IMAD.WIDE.U32 R10, R14, 0x4, R10 ;  /* 0x000000040e0a7825 */ /* 0x001fca00078e000a */
[----:B------:R-:W2:Y:S04]  /*3640*/  LDG.E R13, desc[UR12][R10.64] ;  /* 0x0000000c0a0d7981 */ /* 0x000ea8000c1e1900 */
[----:B------:R-:W3:Y:S04]  /*3650*/  LDG.E R16, desc[UR12][R10.64+0x4] ;  /* 0x0000040c0a107981 */ /* 0x000ee8000c1e1900 */
[----:B------:R-:W4:Y:S04]  /*3660*/  LDG.E R18, desc[UR12][R10.64+0x8] ;  /* 0x0000080c0a127981 */ /* 0x000f28000c1e1900 */
[----:B------:R-:W5:Y:S04]  /*3670*/  LDG.E R19, desc[UR12][R10.64+0xc] ;  /* 0x00000c0c0a137981 */ /* 0x000f68000c1e1900 */
[----:B------:R-:W5:Y:S04]  /*3680*/  LDG.E R20, desc[UR12][R10.64+0x10] ;  /* 0x0000100c0a147981 */ /* 0x000f68000c1e1900 */
[----:B------:R-:W5:Y:S04]  /*3690*/  LDG.E R21, desc[UR12][R10.64+0x14] ;  /* 0x0000140c0a157981 */ /* 0x000f68000c1e1900 */
[----:B------:R-:W5:Y:S04]  /*36a0*/  LDG.E R22, desc[UR12][R10.64+0x18] ;  /* 0x0000180c0a167981 */ /* 0x000f68000c1e1900 */
[----:B------:R-:W5:Y:S01]  /*36b0*/  LDG.E R23, desc[UR12][R10.64+0x1c] ;  /* 0x00001c0c0a177981 */ /* 0x000f62000c1e1900 */
[----:B------:R-:W-:-:S02]  /*36c0*/  VIADD R14, R14, 0x8 ;  /* 0x000000080e0e7836 */ /* 0x000fc40000000000 */
[----:B--2---:R-:W-:-:S04]  /*36d0*/  IMAD R6, R13, R6, R17 ;  /* 0x000000060d067224 */ /* 0x004fc800078e0211 */
[----:B---3--:R-:W-:-:S04]  /*36e0*/  IMAD R7, R16, R7, R6 ;  /* 0x0000000710077224 */ /* 0x008fc800078e0206 */
[----:B----4-:R-:W-:-:S04]  /*36f0*/  IMAD R4, R18, R4, R7 ;  /* 0x0000000412047224 */ /* 0x010fc800078e0207 */
[----:B-----5:R-:W-:-:S04]  /*3700*/  IMAD R5, R19, R5, R4 ;  /* 0x0000000513057224 */ /* 0x020fc800078e0204 */
[----:B------:R-:W-:-:S04]  /*3710*/  IMAD R2, R20, R2, R5 ;  /* 0x0000000214027224 */ /* 0x000fc800078e0205 */
[----:B------:R-:W-:-:S04]  /*3720*/  IMAD R3, R21, R3, R2 ;  /* 0x0000000315037224 */ /* 0x000fc800078e0202 */
[----:B------:R-:W-:-:S04]  /*3730*/  IMAD R8, R22, R8, R3 ;  /* 0x0000000816087224 */ /* 0x000fc800078e0203 */
[----:B------:R-:W-:-:S07]  /*3740*/  IMAD R17, R23, R9, R8 ;  /* 0x0000000917117224 */ /* 0x000fce00078e0208 */
.L_x_9:
[----:B------:R-:W-:Y:S05]  /*3750*/  BRA.U !UP0, `(.L_x_8) ;  /* 0x0000000108887547 */ /* 0x000fea000b800000 */
[----:B------:R-:W-:Y:S01]  /*3760*/  UISETP.GE.U32.AND UP0, UPT, UR10, 0x4, UPT ;  /* 0x000000040a00788c */ /* 0x000fe2000bf06070 */
[----:B------:R-:W-:-:S04]  /*3770*/  LOP3.LUT R12, R12, 0x3, RZ, 0xc0, !PT ;  /* 0x000000030c0c7812 */ /* 0x000fc800078ec0ff */
[----:B------:R-:W-:-:S04]  /*3780*/  ISETP.NE.AND P0, PT, R12, RZ, PT ;  /* 0x000000ff0c00720c */ /* 0x000fc80003f05270 */
[----:B------:R-:W-:Y:S09]  /*3790*/  BRA.U !UP0, `(.L_x_10) ;  /* 0x0000000108387547 */ /* 0x000ff2000b800000 */
[----:B-1----:R-:W0:Y:S01]  /*37a0*/  LDC.64 R2, c[0x0][0x3a8] ;  /* 0x0000ea00ff027b82 */ /* 0x002e220000000a00 */
[----:B---3--:R-:W-:-:S05]  /*37b0*/  LEA R7, R14, R1, 0x2 ;  /* 0x000000010e077211 */ /* 0x008fca00078e10ff */
[----:B------:R-:W2:Y:S01]  /*37c0*/  LDL.64 R8, [R7] ;  /* 0x0000000007087983 */ /* 0x000ea20000100a00 */
[----:B0-----:R-:W-:-:S03]  /*37d0*/  IMAD.WIDE.U32 R4, R14, 0x4, R2 ;  /* 0x000000040e047825 */ /* 0x001fc600078e0002 */
[----:B------:R-:W3:Y:S04]  /*37e0*/  LDL.64 R2, [R7+0x8] ;  /* 0x0000080007027983 */ /* 0x000ee80000100a00 */
[----:B------:R-:W2:Y:S04]  /*37f0*/  LDG.E R6, desc[UR12][R4.64] ;  /* 0x0000000c04067981 */ /* 0x000ea8000c1e1900 */
[----:B------:R-:W4:Y:S04]  /*3800*/  LDG.E R10, desc[UR12][R4.64+0x4] ;  /* 0x0000040c040a7981 */ /* 0x000f28000c1e1900 */
[----:B------:R-:W3:Y:S04]  /*3810*/  LDG.E R11, desc[UR12][R4.64+0x8] ;  /* 0x0000080c040b7981 */ /* 0x000ee8000c1e1900 */
[----:B------:R-:W5:Y:S01]  /*3820*/  LDG.E R13, desc[UR12][R4.64+0xc] ;  /* 0x00000c0c040d7981 */ /* 0x000f62000c1e1900 */
[----:B------:R-:W-:-:S02]  /*3830*/  VIADD R14, R14, 0x4 ;  /* 0x000000040e0e7836 */ /* 0x000fc40000000000 */
[----:B--2---:R-:W-:-:S04]  /*3840*/  IMAD R6, R6, R8, R17 ;  /* 0x0000000806067224 */ /* 0x004fc800078e0211 */
[----:B----4-:R-:W-:-:S04]  /*3850*/  IMAD R9, R10, R9, R6 ;  /* 0x000000090a097224 */ /* 0x010fc800078e0206 */
[----:B---3--:R-:W-:-:S04]  /*3860*/  IMAD R2, R11, R2, R9 ;  /* 0x000000020b027224 */ /* 0x008fc800078e0209 */
[----:B-----5:R-:W-:-:S07]  /*3870*/  IMAD R17, R13, R3, R2 ;  /* 0x000000030d117224 */ /* 0x020fce00078e0202 */
.L_x_10:
[----:B------:R-:W-:Y:S05]  /*3880*/  @!P0 BRA `(.L_x_8) ;  /* 0x00000000003c8947 */ /* 0x000fea0003800000 */
[----:B-1----:R-:W0:Y:S01]  /*3890*/  LDC.64 R2, c[0x0][0x3a8] ;  /* 0x0000ea00ff027b82 */ /* 0x002e220000000a00 */
[----:B------:R-:W-:Y:S02]  /*38a0*/  IMAD.MOV R4, RZ, RZ, -R12 ;  /* 0x000000ffff047224 */ /* 0x000fe400078e0a0c */
[----:B0-----:R-:W-:-:S04]  /*38b0*/  IMAD.WIDE.U32 R2, R14, 0x4, R2 ;  /* 0x000000040e027825 */ /* 0x001fc800078e0002 */
[----:B------:R-:W-:Y:S01]  /*38c0*/  IMAD R14, R14, 0x4, R1 ;  /* 0x000000040e0e7824 */ /* 0x000fe200078e0201 */
[----:B------:R-:W-:-:S07]  /*38d0*/  MOV R6, R2 ;  /* 0x0000000200067202 */ /* 0x000fce0000000f00 */
.L_x_11:
[----:B------:R-:W-:Y:S01]  /*38e0*/  MOV R2, R6 ;  /* 0x0000000600027202 */ /* 0x000fe20000000f00 */
[----:B------:R0:W2:Y:S05]  /*38f0*/  LDL R5, [R14] ;  /* 0x000000000e057983 */ /* 0x0000aa0000100800 */
[----:B------:R1:W2:Y:S01]  /*3900*/  LDG.E R2, desc[UR12][R2.64] ;  /* 0x0000000c02027981 */ /* 0x0002a2000c1e1900 */
[----:B------:R-:W-:Y:S01]  /*3910*/  VIADD R4, R4, 0x1 ;  /* 0x0000000104047836 */ /* 0x000fe20000000000 */
[----:B------:R-:W-:Y:S02]  /*3920*/  IADD3 R6, P1, PT, R6, 0x4, RZ ;  /* 0x0000000406067810 */ /* 0x000fe40007f3e0ff */
[----:B0-----:R-:W-:-:S02]  /*3930*/  IADD3 R14, PT, PT, R14, 0x4, RZ ;  /* 0x000000040e0e7810 */ /* 0x001fc40007ffe0ff */
[----:B------:R-:W-:Y:S01]  /*3940*/  ISETP.NE.AND P0, PT, R4, RZ, PT ;  /* 0x000000ff0400720c */ /* 0x000fe20003f05270 */
[----:B-1----:R-:W-:Y:S02]  /*3950*/  IMAD.X R3, RZ, RZ, R3, P1 ;  /* 0x000000ffff037224 */ /* 0x002fe400008e0603 */
[----:B--2---:R-:W-:-:S10]  /*3960*/  IMAD R17, R2, R5, R17 ;  /* 0x0000000502117224 */ /* 0x004fd400078e0211 */
[----:B------:R-:W-:Y:S05]  /*3970*/  @P0 BRA `(.L_x_11) ;  /* 0xfffffffc00d80947 */ /* 0x000fea000383ffff */
.L_x_8:
[----:B-1----:R-:W-:Y:S02]  /*3980*/  SHF.R.S32.HI R3, RZ, 0x1f, R17 ;  /* 0x0000001fff037819 */ /* 0x002fe40000011411 */
[----:B------:R-:W-:-:S07]  /*3990*/  MOV R2, R17 ;  /* 0x0000001100027202 */ /* 0x000fce0000000f00 */
.L_x_0:
[----:B------:R-:W0:Y:S01]  /*39a0*/  LDC.64 R4, c[0x0][0x380] ;  /* 0x0000e000ff047b82 */ /* 0x000e220000000a00 */
[----:B------:R-:W1:Y:S01]  /*39b0*/  LDCU.64 UR4, c[0x0][0x388] ;  /* 0x00007100ff0477ac */ /* 0x000e620008000a00 */
[----:B0-----:R-:W-:-:S06]  /*39c0*/  IMAD.WIDE R4, R0, 0x4, R4 ;  /* 0x0000000400047825 */ /* 0x001fcc00078e0204 */
[----:B------:R-:W2:Y:S01]  /*39d0*/  LDG.E R5, desc[UR12][R4.64] ;  /* 0x0000000c04057981 */ /* 0x000ea2000c1e1900 */
[----:B-1----:R-:W-:-:S04]  /*39e0*/  LEA R6, P0, R2, UR4, 0x2 ;  /* 0x0000000402067c11 */ /* 0x002fc8000f8010ff */
[----:B---3--:R-:W-:-:S05]  /*39f0*/  LEA.HI.X R7, R2, UR5, R3, 0x2, P0 ;  /* 0x0000000502077c11 */ /* 0x008fca00080f1403 */
[----:B--2---:R-:W-:Y:S01]  /*3a00*/  STG.E desc[UR12][R6.64], R5 ;  /* 0x0000000506007986 */ /* 0x004fe2000c10190c */
[----:B------:R-:W-:Y:S05]  /*3a10*/  EXIT ;  /* 0x000000000000794d */ /* 0x000fea0003800000 */
.L_x_12:
[----:B------:R-:W-:-:S00]  /*3a20*/  BRA `(.L_x_12) ;  /* 0xfffffffc00fc7947 */ /* 0x000fc0000383ffff */
[----:B------:R-:W-:-:S00]  /*3a30*/  NOP ;  /* 0x0000000000007918 */ /* 0x000fc00000000000 */
        /* <DEDUP_REMOVED lines=12> */
.L_x_50:


//--------------------- .text._Z13transpose_kerIfEvPT_S1_PiS2_S2_S2_ii --------------------------
	.section	.text._Z13transpose_kerIfEvPT_S1_PiS2_S2_S2_ii,"ax",@progbits
	.align	128
        .global         _Z13transpose_kerIfEvPT_S1_PiS2_S2_S2_ii
        .type           _Z13transpose_kerIfEvPT_S1_PiS2_S2_S2_ii,@function
        .size           _Z13transpose_kerIfEvPT_S1_PiS2_S2_S2_ii,(.L_x_51 - _Z13transpose_kerIfEvPT_S1_PiS2_S2_S2_ii)
        .other          _Z13transpose_kerIfEvPT_S1_PiS2_S2_S2_ii,@"STO_CUDA_ENTRY STV_DEFAULT"
_Z13transpose_kerIfEvPT_S1_PiS2_S2_S2_ii:
.text._Z13transpose_kerIfEvPT_S1_PiS2_S2_S2_ii:
        /* <DEDUP_REMOVED lines=290> */
.L_x_15:
        /* <DEDUP_REMOVED lines=259> */
.L_x_14:
        /* <DEDUP_REMOVED lines=139> */
.L_x_17:
        /* <DEDUP_REMOVED lines=73> */
.L_x_18:
        /* <DEDUP_REMOVED lines=34> */
.L_x_16:
        /* <DEDUP_REMOVED lines=16> */
.L_x_20:
        /* <DEDUP_REMOVED lines=47> */
.L_x_19:
        /* <DEDUP_REMOVED lines=27> */
.L_x_22:
        /* <DEDUP_REMOVED lines=19> */
.L_x_23:
[----:B------:R-:W-:Y:S05]  /*3880*/  @!P0 BRA `(.L_x_21) ;  /* 0x00000000003c8947 */ /* 0x000fea0003800000 */
[----:B-1----:R-:W0:Y:S01]  /*3890*/  LDC.64 R2, c[0x0][0x3a8] ;  /* 0x0000ea00ff027b82 */ /* 0x002e220000000a00 */
[----:B------:R-:W-:Y:S02]  /*38a0*/  IMAD.MOV R4, RZ, RZ, -R12 ;  /* 0x000000ffff047224 */ /* 0x000fe400078e0a0c */
[----:B0-----:R-:W-:-:S04]  /*38b0*/  IMAD.WIDE.U32 R2, R14, 0x4, R2 ;  /* 0x000000040e027825 */ /* 0x001fc800078e0002 */
[----:B------:R-:W-:Y:S01]  /*38c0*/  IMAD R14, R14, 0x4, R1 ;  /* 0x000000040e0e7824 */ /* 0x000fe200078e0201 */
[----:B------:R-:W-:-:S07]  /*38d0*/  MOV R6, R2 ;  /* 0x0000000200067202 */ /* 0x000fce0000000f00 */
.L_x_24:
        /* <DEDUP_REMOVED lines=10> */
.L_x_21:
[----:B-1----:R-:W-:Y:S02]  /*3980*/  SHF.R.S32.HI R3, RZ, 0x1f, R17 ;  /* 0x0000001fff037819 */ /* 0x002fe40000011411 */
[----:B------:R-:W-:-:S07]  /*3990*/  MOV R2, R17 ;  /* 0x0000001100027202 */ /* 0x000fce0000000f00 */
.L_x_13:
        /* <DEDUP_REMOVED lines=8> */
.L_x_25:
        /* <DEDUP_REMOVED lines=14> */
.L_x_51:


//--------------------- .text._Z7div_kerIiEvPT_S1_S1_i --------------------------
	.section	.text._Z7div_kerIiEvPT_S1_S1_i,"ax",@progbits
	.align	128
        .global         _Z7div_kerIiEvPT_S1_S1_i
        .type           _Z7div_kerIiEvPT_S1_S1_i,@function
        .size           _Z7div_kerIiEvPT_S1_S1_i,(.L_x_52 - _Z7div_kerIiEvPT_S1_S1_i)
        .other          _Z7div_kerIiEvPT_S1_S1_i,@"STO_CUDA_ENTRY STV_DEFAULT"
_Z7div_kerIiEvPT_S1_S1_i:
.text._Z7div_kerIiEvPT_S1_S1_i:
[----:B------:R-:W-:Y:S01]  /*0000*/  LDC R1, c[0x0][0x37c] ;  /* 0x0000df00ff017b82 */ /* 0x000fe20000000800 */
[----:B------:R-:W0:Y:S07]  /*0010*/  S2R R3, SR_TID.X ;  /* 0x0000000000037919 */ /* 0x000e2e0000002100 */
[----:B------:R-:W0:Y:S01]  /*0020*/  S2UR UR4, SR_CTAID.X ;  /* 0x00000000000479c3 */ /* 0x000e220000002500 */
[----:B------:R-:W1:Y:S07]  /*0030*/  LDCU UR5, c[0x0][0x398] ;  /* 0x00007300ff0577ac */ /* 0x000e6e0008000800 */
[----:B------:R-:W0:Y:S02]  /*0040*/  LDC R0, c[0x0][0x360] ;  /* 0x0000d800ff007b82 */ /* 0x000e240000000800 */
[----:B0-----:R-:W-:-:S05]  /*0050*/  IMAD R0, R0, UR4, R3 ;  /* 0x0000000400007c24 */ /* 0x001fca000f8e0203 */
[----:B-1----:R-:W-:-:S13]  /*0060*/  ISETP.GE.AND P0, PT, R0, UR5, PT ;  /* 0x0000000500007c0c */ /* 0x002fda000bf06270 */
[----:B------:R-:W-:Y:S05]  /*0070*/  @P0 EXIT ;  /* 0x000000000000094d */ /* 0x000fea0003800000 */
[----:B------:R-:W0:Y:S01]  /*0080*/  LDC.64 R2, c[0x0][0x388] ;  /* 0x0000e200ff027b82 */ /* 0x000e220000000a00 */
[----:B------:R-:W1:Y:S07]  /*0090*/  LDCU.64 UR4, c[0x0][0x358] ;  /* 0x00006b00ff0477ac */ /* 0x000e6e0008000a00 */
[----:B------:R-:W2:Y:S01]  /*00a0*/  LDC.64 R4, c[0x0][0x380] ;  /* 0x0000e000ff047b82 */ /* 0x000ea20000000a00 */
[----:B0-----:R-:W-:-:S06]  /*00b0*/  IMAD.WIDE R2, R0, 0x4, R2 ;  /* 0x0000000400027825 */ /* 0x001fcc00078e0202 */
[----:B-1----:R-:W3:Y:S01]  /*00c0*/  LDG.E R2, desc[UR4][R2.64] ;  /* 0x0000000402027981 */ /* 0x002ee2000c1e1900 */
[----:B--2---:R-:W-:-:S05]  /*00d0*/  IMAD.WIDE R4, R0, 0x4, R4 ;  /* 0x0000000400047825 */ /* 0x004fca00078e0204 */
[----:B------:R0:W2:Y:S01]  /*00e0*/  LDG.E R9, desc[UR4][R4.64] ;  /* 0x0000000404097981 */ /* 0x0000a2000c1e1900 */
[-C--:B---3--:R-:W-:Y:S02]  /*00f0*/  IABS R10, R2.reuse ;  /* 0x00000002000a7213 */ /* 0x088fe40000000000 */
[-C--:B0-----:R-:W-:Y:S02]  /*0100*/  IABS R5, R2.reuse ;  /* 0x0000000200057213 */ /* 0x081fe40000000000 */
[----:B------:R-:W0:Y:S01]  /*0110*/  I2F.RP R8, R10 ;  /* 0x0000000a00087306 */ /* 0x000e220000209400 */
[----:B--2---:R-:W-:Y:S02]  /*0120*/  IABS R4, R9 ;  /* 0x0000000900047213 */ /* 0x004fe40000000000 */
[----:B------:R-:W-:-:S04]  /*0130*/  LOP3.LUT R9, R9, R2, RZ, 0x3c, !PT ;  /* 0x0000000209097212 */ /* 0x000fc800078e3cff */
[----:B------:R-:W-:Y:S01]  /*0140*/  ISETP.GE.AND P1, PT, R9, RZ, PT ;  /* 0x000000ff0900720c */ /* 0x000fe20003f26270 */
[----:B0-----:R-:W0:Y:S02]  /*0150*/  MUFU.RCP R8, R8 ;  /* 0x0000000800087308 */ /* 0x001e240000001000 */
[----:B0-----:R-:W-:-:S06]  /*0160*/  VIADD R6, R8, 0xffffffe ;  /* 0x0ffffffe08067836 */ /* 0x001fcc0000000000 */
[----:B------:R0:W1:Y:S02]  /*0170*/  F2I.FTZ.U32.TRUNC.NTZ R7, R6 ;  /* 0x0000000600077305 */ /* 0x000064000021f000 */
[----:B0-----:R-:W-:Y:S02]  /*0180*/  HFMA2 R6, -RZ, RZ, 0, 0 ;  /* 0x00000000ff067431 */ /* 0x001fe400000001ff */
[----:B-1----:R-:W-:-:S04]  /*0190*/  IMAD.MOV R3, RZ, RZ, -R7 ;  /* 0x000000ffff037224 */ /* 0x002fc800078e0a07 */
[----:B------:R-:W-:-:S04]  /*01a0*/  IMAD R3, R3, R10, RZ ;  /* 0x0000000a03037224 */ /* 0x000fc800078e02ff */
[----:B------:R-:W-:-:S04]  /*01b0*/  IMAD.HI.U32 R7, R7, R3, R6 ;  /* 0x0000000307077227 */ /* 0x000fc800078e0006 */
[----:B------:R-:W-:Y:S02]  /*01c0*/  IMAD.MOV R3, RZ, RZ, -R5 ;  /* 0x000000ffff037224 */ /* 0x000fe400078e0a05 */
[----:B------:R-:W-:-:S04]  /*01d0*/  IMAD.HI.U32 R7, R7, R4, RZ ;  /* 0x0000000407077227 */ /* 0x000fc800078e00ff */
[----:B------:R-:W-:Y:S02]  /*01e0*/  IMAD R3, R7, R3, R4 ;  /* 0x0000000307037224 */ /* 0x000fe400078e0204 */
[----:B------:R-:W0:Y:S03]  /*01f0*/  LDC.64 R4, c[0x0][0x390] ;  /* 0x0000e400ff047b82 */ /* 0x000e260000000a00 */
[----:B------:R-:W-:-:S13]  /*0200*/  ISETP.GT.U32.AND P2, PT, R10, R3, PT ;  /* 0x000000030a00720c */ /* 0x000fda0003f44070 */
[-C--:B------:R-:W-:Y:S01]  /*0210*/  @!P2 IADD3 R3, PT, PT, R3, -R10.reuse, RZ ;  /* 0x8000000a0303a210 */ /* 0x080fe20007ffe0ff */
[----:B------:R-:W-:Y:S01]  /*0220*/  @!P2 VIADD R7, R7, 0x1 ;  /* 0x000000010707a836 */ /* 0x000fe20000000000 */
[----:B------:R-:W-:Y:S02]  /*0230*/  ISETP.NE.AND P2, PT, R2, RZ, PT ;  /* 0x000000ff0200720c */ /* 0x000fe40003f45270 */
[----:B------:R-:W-:Y:S01]  /*0240*/  ISETP.GE.U32.AND P0, PT, R3, R10, PT ;  /* 0x0000000a0300720c */ /* 0x000fe20003f06070 */
[----:B0-----:R-:W-:-:S12]  /*0250*/  IMAD.WIDE R4, R0, 0x4, R4 ;  /* 0x0000000400047825 */ /* 0x001fd800078e0204 */
[----:B------:R-:W-:-:S05]  /*0260*/  @P0 IADD3 R7, PT, PT, R7, 0x1, RZ ;  /* 0x0000000107070810 */ /* 0x000fca0007ffe0ff */
[----:B------:R-:W-:Y:S01]  /*0270*/  @!P1 IMAD.MOV R7, RZ, RZ, -R7 ;  /* 0x000000ffff079224 */ /* 0x000fe200078e0a07 */
[----:B------:R-:W-:-:S05]  /*0280*/  @!P2 LOP3.LUT R7, RZ, R2, RZ, 0x33, !PT ;  /* 0x00000002ff07a212 */ /* 0x000fca00078e33ff */
[----:B------:R-:W-:Y:S01]  /*0290*/  STG.E desc[UR4][R4.64], R7 ;  /* 0x0000000704007986 */ /* 0x000fe2000c101904 */
[----:B------:R-:W-:Y:S05]  /*02a0*/  EXIT ;  /* 0x000000000000794d */ /* 0x000fea0003800000 */
.L_x_26:
        /* <DEDUP_REMOVED lines=13> */
.L_x_52:


//--------------------- .text._Z7mul_kerIiEvPT_S1_S1_i --------------------------
	.section	.text._Z7mul_kerIiEvPT_S1_S1_i,"ax",@progbits
	.align	128
        .global         _Z7mul_kerIiEvPT_S1_S1_i
        .type           _Z7mul_kerIiEvPT_S1_S1_i,@function
        .size           _Z7mul_kerIiEvPT_S1_S1_i,(.L_x_53 - _Z7mul_kerIiEvPT_S1_S1_i)
        .other          _Z7mul_kerIiEvPT_S1_S1_i,@"STO_CUDA_ENTRY STV_DEFAULT"
_Z7mul_kerIiEvPT_S1_S1_i:
.text._Z7mul_kerIiEvPT_S1_S1_i:
        /* <DEDUP_REMOVED lines=10> */
[----:B------:R-:W2:Y:S08]  /*00a0*/  LDC.64 R4, c[0x0][0x388] ;  /* 0x0000e200ff047b82 */ /* 0x000eb00000000a00 */
[----:B------:R-:W3:Y:S01]  /*00b0*/  LDC.64 R6, c[0x0][0x390] ;  /* 0x0000e400ff067b82 */ /* 0x000ee20000000a00 */
[----:B0-----:R-:W-:-:S06]  /*00c0*/  IMAD.WIDE R2, R9, 0x4, R2 ;  /* 0x0000000409027825 */ /* 0x001fcc00078e0202 */
[----:B-1----:R-:W4:Y:S01]  /*00d0*/  LDG.E R2, desc[UR4][R2.64] ;  /* 0x0000000402027981 */ /* 0x002f22000c1e1900 */
[----:B--2---:R-:W-:-:S06]  /*00e0*/  IMAD.WIDE R4, R9, 0x4, R4 ;  /* 0x0000000409047825 */ /* 0x004fcc00078e0204 */
[----:B------:R-:W4:Y:S01]  /*00f0*/  LDG.E R5, desc[UR4][R4.64] ;  /* 0x0000000404057981 */ /* 0x000f22000c1e1900 */
[----:B---3--:R-:W-:-:S04]  /*0100*/  IMAD.WIDE R6, R9, 0x4, R6 ;  /* 0x0000000409067825 */ /* 0x008fc800078e0206 */
[----:B----4-:R-:W-:-:S05]  /*0110*/  IMAD R9, R2, R5, RZ ;  /* 0x0000000502097224 */ /* 0x010fca00078e02ff */
[----:B------:R-:W-:Y:S01]  /*0120*/  STG.E desc[UR4][R6.64], R9 ;  /* 0x0000000906007986 */ /* 0x000fe2000c101904 */
[----:B------:R-:W-:Y:S05]  /*0130*/  EXIT ;  /* 0x000000000000794d */ /* 0x000fea0003800000 */
.L_x_27:
        /* <DEDUP_REMOVED lines=12> */
.L_x_53:


//--------------------- .text._Z7sub_kerIiEvPT_S1_S1_i --------------------------
	.section	.text._Z7sub_kerIiEvPT_S1_S1_i,"ax",@progbits
	.align	128
        .global         _Z7sub_kerIiEvPT_S1_S1_i
        .type           _Z7sub_kerIiEvPT_S1_S1_i,@function
        .size           _Z7sub_kerIiEvPT_S1_S1_i,(.L_x_54 - _Z7sub_kerIiEvPT_S1_S1_i)
        .other          _Z7sub_kerIiEvPT_S1_S1_i,@"STO_CUDA_ENTRY STV_DEFAULT"
_Z7sub_kerIiEvPT_S1_S1_i:
.text._Z7sub_kerIiEvPT_S1_S1_i:
        /* <DEDUP_REMOVED lines=16> */
[----:B---3--:R-:W-:Y:S01]  /*0100*/  IMAD.WIDE R6, R9, 0x4, R6 ;  /* 0x0000000409067825 */ /* 0x008fe200078e0206 */
[----:B----4-:R-:W-:-:S05]  /*0110*/  IADD3 R9, PT, PT, R2, -R5, RZ ;  /* 0x8000000502097210 */ /* 0x010fca0007ffe0ff */
[----:B------:R-:W-:Y:S01]  /*0120*/  STG.E desc[UR4][R6.64], R9 ;  /* 0x0000000906007986 */ /* 0x000fe2000c101904 */
[----:B------:R-:W-:Y:S05]  /*0130*/  EXIT ;  /* 0x000000000000794d */ /* 0x000fea0003800000 */
.L_x_28:
        /* <DEDUP_REMOVED lines=12> */
.L_x_54:


//--------------------- .text._Z7add_kerIiEvPT_S1_S1_i --------------------------
	.section	.text._Z7add_kerIiEvPT_S1_S1_i,"ax",@progbits
	.align	128
        .global         _Z7add_kerIiEvPT_S1_S1_i
        .type           _Z7add_kerIiEvPT_S1_S1_i,@function
        .size           _Z7add_kerIiEvPT_S1_S1_i,(.L_x_55 - _Z7add_kerIiEvPT_S1_S1_i)
        .other          _Z7add_kerIiEvPT_S1_S1_i,@"STO_CUDA_ENTRY STV_DEFAULT"
_Z7add_kerIiEvPT_S1_S1_i:
.text._Z7add_kerIiEvPT_S1_S1_i:
        /* <DEDUP_REMOVED lines=17> */
[----:B----4-:R-:W-:-:S05]  /*0110*/  IADD3 R9, PT, PT, R2, R5, RZ ;  /* 0x0000000502097210 */ /* 0x010fca0007ffe0ff */
[----:B------:R-:W-:Y:S01]  /*0120*/  STG.E desc[UR4][R6.64], R9 ;  /* 0x0000000906007986 */ /* 0x000fe2000c101904 */
[----:B------:R-:W-:Y:S05]  /*0130*/  EXIT ;  /* 0x000000000000794d */ /* 0x000fea0003800000 */
.L_x_29:
        /* <DEDUP_REMOVED lines=12> */
.L_x_55:


//--------------------- .text._Z7div_kerIfEvPT_S1_S1_i --------------------------
	.section	.text._Z7div_kerIfEvPT_S1_S1_i,"ax",@progbits
	.align	128
        .global         _Z7div_kerIfEvPT_S1_S1_i
        .type           _Z7div_kerIfEvPT_S1_S1_i,@function
        .size           _Z7div_kerIfEvPT_S1_S1_i,(.L_x_49 - _Z7div_kerIfEvPT_S1_S1_i)
        .other          _Z7div_kerIfEvPT_S1_S1_i,@"STO_CUDA_ENTRY STV_DEFAULT"
_Z7div_kerIfEvPT_S1_S1_i:
.text._Z7div_kerIfEvPT_S1_S1_i:
        /* <DEDUP_REMOVED lines=11> */
[----:B0-----:R-:W-:-:S05]  /*00b0*/  IMAD.WIDE R6, R2, 0x4, R6 ;  /* 0x0000000402067825 */ /* 0x001fca00078e0206 */
[----:B-1----:R-:W3:Y:S01]  /*00c0*/  LDG.E R3, desc[UR4][R6.64] ;  /* 0x0000000406037981 */ /* 0x002ee2000c1e1900 */
[----:B--2---:R-:W-:-:S05]  /*00d0*/  IMAD.WIDE R4, R2, 0x4, R4 ;  /* 0x0000000402047825 */ /* 0x004fca00078e0204 */
[----:B------:R-:W2:Y:S01]  /*00e0*/  LDG.E R0, desc[UR4][R4.64] ;  /* 0x0000000404007981 */ /* 0x000ea2000c1e1900 */
[----:B------:R-:W-:Y:S01]  /*00f0*/  BSSY.RECONVERGENT B0, `(.L_x_30) ;  /* 0x000000c000007945 */ /* 0x000fe20003800200 */
[----:B---3--:R-:W0:Y:S08]  /*0100*/  MUFU.RCP R8, R3 ;  /* 0x0000000300087308 */ /* 0x008e300000001000 */
[----:B--2---:R-:W1:Y:S01]  /*0110*/  FCHK P0, R0, R3 ;  /* 0x0000000300007302 */ /* 0x004e620000000000 */
[----:B0-----:R-:W-:-:S04]  /*0120*/  FFMA R9, -R3, R8, 1 ;  /* 0x3f80000003097423 */ /* 0x001fc80000000108 */
[----:B------:R-:W-:-:S04]  /*0130*/  FFMA R9, R8, R9, R8 ;  /* 0x0000000908097223 */ /* 0x000fc80000000008 */
[----:B------:R-:W-:-:S04]  /*0140*/  FFMA R8, R0, R9, RZ ;  /* 0x0000000900087223 */ /* 0x000fc800000000ff */
[----:B------:R-:W-:-:S04]  /*0150*/  FFMA R10, -R3, R8, R0 ;  /* 0x00000008030a7223 */ /* 0x000fc80000000100 */
[----:B------:R-:W-:Y:S01]  /*0160*/  FFMA R9, R9, R10, R8 ;  /* 0x0000000a09097223 */ /* 0x000fe20000000008 */
[----:B-1----:R-:W-:Y:S06]  /*0170*/  @!P0 BRA `(.L_x_31) ;  /* 0x00000000000c8947 */ /* 0x002fec0003800000 */
[----:B------:R-:W-:-:S07]  /*0180*/  MOV R4, 0x1a0 ;  /* 0x000001a000047802 */ /* 0x000fce0000000f00 */
[----:B------:R-:W-:Y:S05]  /*0190*/  CALL.REL.NOINC `($__internal_0_$__cuda_sm3x_div_rn_noftz_f32_slowpath) ;  /* 0x0000000000187944 */ /* 0x000fea0003c00000 */
[----:B------:R-:W-:-:S07]  /*01a0*/  IMAD.MOV.U32 R9, RZ, RZ, R0 ;  /* 0x000000ffff097224 */ /* 0x000fce00078e0000 */
.L_x_31:
[----:B------:R-:W-:Y:S05]  /*01b0*/  BSYNC.RECONVERGENT B0 ;  /* 0x0000000000007941 */ /* 0x000fea0003800200 */
.L_x_30:
[----:B------:R-:W0:Y:S02]  /*01c0*/  LDC.64 R4, c[0x0][0x390] ;  /* 0x0000e400ff047b82 */ /* 0x000e240000000a00 */
[----:B0-----:R-:W-:-:S05]  /*01d0*/  IMAD.WIDE R2, R2, 0x4, R4 ;  /* 0x0000000402027825 */ /* 0x001fca00078e0204 */
[----:B------:R-:W-:Y:S01]  /*01e0*/  STG.E desc[UR4][R2.64], R9 ;  /* 0x0000000902007986 */ /* 0x000fe2000c101904 */
[----:B------:R-:W-:Y:S05]  /*01f0*/  EXIT ;  /* 0x000000000000794d */ /* 0x000fea0003800000 */
        .weak           $__internal_0_$__cuda_sm3x_div_rn_noftz_f32_slowpath
        .type           $__internal_0_$__cuda_sm3x_div_rn_noftz_f32_slowpath,@function
        .size           $__internal_0_$__cuda_sm3x_div_rn_noftz_f32_slowpath,(.L_x_49 - $__internal_0_$__cuda_sm3x_div_rn_noftz_f32_slowpath)
$__internal_0_$__cuda_sm3x_div_rn_noftz_f32_slowpath:
[--C-:B------:R-:W-:Y:S01]  /*0200*/  SHF.R.U32.HI R6, RZ, 0x17, R3.reuse ;  /* 0x00000017ff067819 */ /* 0x100fe20000011603 */
[----:B------:R-:W-:Y:S01]  /*0210*/  BSSY.RECONVERGENT B1, `(.L_x_32) ;  /* 0x0000064000017945 */ /* 0x000fe20003800200 */
[--C-:B------:R-:W-:Y:S01]  /*0220*/  SHF.R.U32.HI R5, RZ, 0x17, R0.reuse ;  /* 0x00000017ff057819 */ /* 0x100fe20000011600 */
[----:B------:R-:W-:Y:S01]  /*0230*/  IMAD.MOV.U32 R7, RZ, RZ, R0 ;  /* 0x000000ffff077224 */ /* 0x000fe200078e0000 */
[----:B------:R-:W-:Y:S01]  /*0240*/  LOP3.LUT R6, R6, 0xff, RZ, 0xc0, !PT ;  /* 0x000000ff06067812 */ /* 0x000fe200078ec0ff */
[----:B------:R-:W-:Y:S01]  /*0250*/  IMAD.MOV.U32 R8, RZ, RZ, R3 ;  /* 0x000000ffff087224 */ /* 0x000fe200078e0003 */
[----:B------:R-:W-:-:S03]  /*0260*/  LOP3.LUT R5, R5, 0xff, RZ, 0xc0, !PT ;  /* 0x000000ff05057812 */ /* 0x000fc600078ec0ff */
[----:B------:R-:W-:Y:S02]  /*0270*/  VIADD R11, R6, 0xffffffff ;  /* 0xffffffff060b7836 */ /* 0x000fe40000000000 */
[----:B------:R-:W-:-:S03]  /*0280*/  VIADD R10, R5, 0xffffffff ;  /* 0xffffffff050a7836 */ /* 0x000fc60000000000 */
[----:B------:R-:W-:-:S04]  /*0290*/  ISETP.GT.U32.AND P0, PT, R11, 0xfd, PT ;  /* 0x000000fd0b00780c */ /* 0x000fc80003f04070 */
[----:B------:R-:W-:-:S13]  /*02a0*/  ISETP.GT.U32.OR P0, PT, R10, 0xfd, P0 ;  /* 0x000000fd0a00780c */ /* 0x000fda0000704470 */
[----:B------:R-:W-:Y:S01]  /*02b0*/  @!P0 IMAD.MOV.U32 R9, RZ, RZ, RZ ;  /* 0x000000ffff098224 */ /* 0x000fe200078e00ff */
[----:B------:R-:W-:Y:S06]  /*02c0*/  @!P0 BRA `(.L_x_33) ;  /* 0x00000000005c8947 */ /* 0x000fec0003800000 */
[----:B------:R-:W-:Y:S02]  /*02d0*/  FSETP.GTU.FTZ.AND P0, PT, |R0|, +INF , PT ;  /* 0x7f8000000000780b */ /* 0x000fe40003f1c200 */
[----:B------:R-:W-:-:S04]  /*02e0*/  FSETP.GTU.FTZ.AND P1, PT, |R3|, +INF , PT ;  /* 0x7f8000000300780b */ /* 0x000fc80003f3c200 */
[----:B------:R-:W-:-:S13]  /*02f0*/  PLOP3.LUT P0, PT, P0, P1, PT, 0xf8, 0x8f ;  /* 0x00000000008f781c */ /* 0x000fda0000703f70 */
[----:B------:R-:W-:Y:S05]  /*0300*/  @P0 BRA `(.L_x_34) ;  /* 0x00000004004c0947 */ /* 0x000fea0003800000 */
[----:B------:R-:W-:-:S13]  /*0310*/  LOP3.LUT P0, RZ, R8, 0x7fffffff, R7, 0xc8, !PT ;  /* 0x7fffffff08ff7812 */ /* 0x000fda000780c807 */
[----:B------:R-:W-:Y:S05]  /*0320*/  @!P0 BRA `(.L_x_35) ;  /* 0x00000004003c8947 */ /* 0x000fea0003800000 */
[C---:B------:R-:W-:Y:S02]  /*0330*/  FSETP.NEU.FTZ.AND P2, PT, |R0|.reuse, +INF , PT ;  /* 0x7f8000000000780b */ /* 0x040fe40003f5d200 */
[----:B------:R-:W-:Y:S02]  /*0340*/  FSETP.NEU.FTZ.AND P1, PT, |R3|, +INF , PT ;  /* 0x7f8000000300780b */ /* 0x000fe40003f3d200 */
[----:B------:R-:W-:-:S11]  /*0350*/  FSETP.NEU.FTZ.AND P0, PT, |R0|, +INF , PT ;  /* 0x7f8000000000780b */ /* 0x000fd60003f1d200 */
[----:B------:R-:W-:Y:S05]  /*0360*/  @!P1 BRA !P2, `(.L_x_35) ;  /* 0x00000004002c9947 */ /* 0x000fea0005000000 */
[----:B------:R-:W-:-:S04]  /*0370*/  LOP3.LUT P2, RZ, R7, 0x7fffffff, RZ, 0xc0, !PT ;  /* 0x7fffffff07ff7812 */ /* 0x000fc8000784c0ff */
[----:B------:R-:W-:-:S13]  /*0380*/  PLOP3.LUT P1, PT, P1, P2, PT, 0x2f, 0xf2 ;  /* 0x0000000000f2781c */ /* 0x000fda0000f24577 */
[----:B------:R-:W-:Y:S05]  /*0390*/  @P1 BRA `(.L_x_36) ;  /* 0x0000000400181947 */ /* 0x000fea0003800000 */
[----:B------:R-:W-:-:S04]  /*03a0*/  LOP3.LUT P1, RZ, R8, 0x7fffffff, RZ, 0xc0, !PT ;  /* 0x7fffffff08ff7812 */ /* 0x000fc8000782c0ff */
[----:B------:R-:W-:-:S13]  /*03b0*/  PLOP3.LUT P0, PT, P0, P1, PT, 0x2f, 0xf2 ;  /* 0x0000000000f2781c */ /* 0x000fda0000702577 */
[----:B------:R-:W-:Y:S05]  /*03c0*/  @P0 BRA `(.L_x_37) ;  /* 0x0000000400000947 */ /* 0x000fea0003800000 */
[----:B------:R-:W-:Y:S02]  /*03d0*/  ISETP.GE.AND P0, PT, R10, RZ, PT ;  /* 0x000000ff0a00720c */ /* 0x000fe40003f06270 */
[----:B------:R-:W-:-:S11]  /*03e0*/  ISETP.GE.AND P1, PT, R11, RZ, PT ;  /* 0x000000ff0b00720c */ /* 0x000fd60003f26270 */
[----:B------:R-:W-:Y:S02]  /*03f0*/  @P0 IMAD.MOV.U32 R9, RZ, RZ, RZ ;  /* 0x000000ffff090224 */ /* 0x000fe400078e00ff */
[----:B------:R-:W-:Y:S01]  /*0400*/  @!P0 FFMA R7, R0, 1.84467440737095516160e+19, RZ ;  /* 0x5f80000000078823 */ /* 0x000fe200000000ff */
[----:B------:R-:W-:Y:S02]  /*0410*/  @!P0 IMAD.MOV.U32 R9, RZ, RZ, -0x40 ;  /* 0xffffffc0ff098424 */ /* 0x000fe400078e00ff */
[----:B------:R-:W-:Y:S02]  /*0420*/  @!P1 FFMA R8, R3, 1.84467440737095516160e+19, RZ ;  /* 0x5f80000003089823 */ /* 0x000fe400000000ff */
[----:B------:R-:W-:-:S07]  /*0430*/  @!P1 VIADD R9, R9, 0x40 ;  /* 0x0000004009099836 */ /* 0x000fce0000000000 */
.L_x_33:
[----:B------:R-:W-:Y:S01]  /*0440*/  LEA R3, R6, 0xc0800000, 0x17 ;  /* 0xc080000006037811 */ /* 0x000fe200078eb8ff */
[----:B------:R-:W-:Y:S01]  /*0450*/  VIADD R5, R5, 0xffffff81 ;  /* 0xffffff8105057836 */ /* 0x000fe20000000000 */
[----:B------:R-:W-:Y:S03]  /*0460*/  BSSY.RECONVERGENT B2, `(.L_x_38) ;  /* 0x0000035000027945 */ /* 0x000fe60003800200 */
[----:B------:R-:W-:Y:S01]  /*0470*/  IMAD.IADD R3, R8, 0x1, -R3 ;  /* 0x0000000108037824 */ /* 0x000fe200078e0a03 */
[C---:B------:R-:W-:Y:S01]  /*0480*/  IADD3 R6, PT, PT, R5.reuse, 0x7f, -R6 ;  /* 0x0000007f05067810 */ /* 0x040fe20007ffe806 */
[----:B------:R-:W-:Y:S02]  /*0490*/  IMAD R0, R5, -0x800000, R7 ;  /* 0xff80000005007824 */ /* 0x000fe400078e0207 */
[----:B------:R-:W0:Y:S01]  /*04a0*/  MUFU.RCP R8, R3 ;  /* 0x0000000300087308 */ /* 0x000e220000001000 */
[----:B------:R-:W-:Y:S01]  /*04b0*/  FADD.FTZ R11, -R3, -RZ ;  /* 0x800000ff030b7221 */ /* 0x000fe20000010100 */
[----:B------:R-:W-:-:S03]  /*04c0*/  IMAD.IADD R6, R6, 0x1, R9 ;  /* 0x0000000106067824 */ /* 0x000fc600078e0209 */
[----:B0-----:R-:W-:-:S04]  /*04d0*/  FFMA R13, R8, R11, 1 ;  /* 0x3f800000080d7423 */ /* 0x001fc8000000000b */
[----:B------:R-:W-:-:S04]  /*04e0*/  FFMA R10, R8, R13, R8 ;  /* 0x0000000d080a7223 */ /* 0x000fc80000000008 */
[----:B------:R-:W-:-:S04]  /*04f0*/  FFMA R7, R0, R10, RZ ;  /* 0x0000000a00077223 */ /* 0x000fc800000000ff */
[----:B------:R-:W-:-:S04]  /*0500*/  FFMA R8, R11, R7, R0 ;  /* 0x000000070b087223 */ /* 0x000fc80000000000 */
[----:B------:R-:W-:-:S04]  /*0510*/  FFMA R7, R10, R8, R7 ;  /* 0x000000080a077223 */ /* 0x000fc80000000007 */
[----:B------:R-:W-:-:S04]  /*0520*/  FFMA R8, R11, R7, R0 ;  /* 0x000000070b087223 */ /* 0x000fc80000000000 */
[----:B------:R-:W-:-:S05]  /*0530*/  FFMA R0, R10, R8, R7 ;  /* 0x000000080a007223 */ /* 0x000fca0000000007 */
[----:B------:R-:W-:-:S04]  /*0540*/  SHF.R.U32.HI R3, RZ, 0x17, R0 ;  /* 0x00000017ff037819 */ /* 0x000fc80000011600 */
[----:B------:R-:W-:-:S05]  /*0550*/  LOP3.LUT R3, R3, 0xff, RZ, 0xc0, !PT ;  /* 0x000000ff03037812 */ /* 0x000fca00078ec0ff */
[----:B------:R-:W-:-:S04]  /*0560*/  IMAD.IADD R9, R3, 0x1, R6 ;  /* 0x0000000103097824 */ /* 0x000fc800078e0206 */
[----:B------:R-:W-:-:S05]  /*0570*/  VIADD R3, R9, 0xffffffff ;  /* 0xffffffff09037836 */ /* 0x000fca0000000000 */
[----:B------:R-:W-:-:S13]  /*0580*/  ISETP.GE.U32.AND P0, PT, R3, 0xfe, PT ;  /* 0x000000fe0300780c */ /* 0x000fda0003f06070 */
[----:B------:R-:W-:Y:S05]  /*0590*/  @!P0 BRA `(.L_x_39) ;  /* 0x0000000000808947 */ /* 0x000fea0003800000 */
[----:B------:R-:W-:-:S13]  /*05a0*/  ISETP.GT.AND P0, PT, R9, 0xfe, PT ;  /* 0x000000fe0900780c */ /* 0x000fda0003f04270 */
[----:B------:R-:W-:Y:S05]  /*05b0*/  @P0 BRA `(.L_x_40) ;  /* 0x00000000006c0947 */ /* 0x000fea0003800000 */
[----:B------:R-:W-:-:S13]  /*05c0*/  ISETP.GE.AND P0, PT, R9, 0x1, PT ;  /* 0x000000010900780c */ /* 0x000fda0003f06270 */
[----:B------:R-:W-:Y:S05]  /*05d0*/  @P0 BRA `(.L_x_41) ;  /* 0x0000000000740947 */ /* 0x000fea0003800000 */
[----:B------:R-:W-:Y:S02]  /*05e0*/  ISETP.GE.AND P0, PT, R9, -0x18, PT ;  /* 0xffffffe80900780c */ /* 0x000fe40003f06270 */
[----:B------:R-:W-:-:S11]  /*05f0*/  LOP3.LUT R0, R0, 0x80000000, RZ, 0xc0, !PT ;  /* 0x8000000000007812 */ /* 0x000fd600078ec0ff */
[----:B------:R-:W-:Y:S05]  /*0600*/  @!P0 BRA `(.L_x_41) ;  /* 0x0000000000688947 */ /* 0x000fea0003800000 */
[CCC-:B------:R-:W-:Y:S01]  /*0610*/  FFMA.RZ R3, R10.reuse, R8.reuse, R7.reuse ;  /* 0x000000080a037223 */ /* 0x1c0fe2000000c007 */
[CCC-:B------:R-:W-:Y:S01]  /*0620*/  FFMA.RM R6, R10.reuse, R8.reuse, R7.reuse ;  /* 0x000000080a067223 */ /* 0x1c0fe20000004007 */
[C---:B------:R-:W-:Y:S02]  /*0630*/  ISETP.NE.AND P2, PT, R9.reuse, RZ, PT ;  /* 0x000000ff0900720c */ /* 0x040fe40003f45270 */
[----:B------:R-:W-:Y:S02]  /*0640*/  ISETP.NE.AND P1, PT, R9, RZ, PT ;  /* 0x000000ff0900720c */ /* 0x000fe40003f25270 */
[----:B------:R-:W-:Y:S01]  /*0650*/  LOP3.LUT R5, R3, 0x7fffff, RZ, 0xc0, !PT ;  /* 0x007fffff03057812 */ /* 0x000fe200078ec0ff */
[----:B------:R-:W-:Y:S01]  /*0660*/  FFMA.RP R3, R10, R8, R7 ;  /* 0x000000080a037223 */ /* 0x000fe20000008007 */
[----:B------:R-:W-:Y:S02]  /*0670*/  VIADD R8, R9, 0x20 ;  /* 0x0000002009087836 */ /* 0x000fe40000000000 */
[----:B------:R-:W-:Y:S01]  /*0680*/  LOP3.LUT R5, R5, 0x800000, RZ, 0xfc, !PT ;  /* 0x0080000005057812 */ /* 0x000fe200078efcff */
[----:B------:R-:W-:Y:S01]  /*0690*/  IMAD.MOV R7, RZ, RZ, -R9 ;  /* 0x000000ffff077224 */ /* 0x000fe200078e0a09 */
[----:B------:R-:W-:-:S02]  /*06a0*/  FSETP.NEU.FTZ.AND P0, PT, R3, R6, PT ;  /* 0x000000060300720b */ /* 0x000fc40003f1d000 */
[----:B------:R-:W-:Y:S02]  /*06b0*/  SHF.L.U32 R8, R5, R8, RZ ;  /* 0x0000000805087219 */ /* 0x000fe400000006ff */
[----:B------:R-:W-:Y:S02]  /*06c0*/  SEL R6, R7, RZ, P2 ;  /* 0x000000ff07067207 */ /* 0x000fe40001000000 */
[----:B------:R-:W-:Y:S02]  /*06d0*/  ISETP.NE.AND P1, PT, R8, RZ, P1 ;  /* 0x000000ff0800720c */ /* 0x000fe40000f25270 */
[----:B------:R-:W-:Y:S02]  /*06e0*/  SHF.R.U32.HI R6, RZ, R6, R5 ;  /* 0x00000006ff067219 */ /* 0x000fe40000011605 */
[----:B------:R-:W-:Y:S02]  /*06f0*/  PLOP3.LUT P0, PT, P0, P1, PT, 0xf8, 0x8f ;  /* 0x00000000008f781c */ /* 0x000fe40000703f70 */
[----:B------:R-:W-:-:S02]  /*0700*/  SHF.R.U32.HI R8, RZ, 0x1, R6 ;  /* 0x00000001ff087819 */ /* 0x000fc40000011606 */
[----:B------:R-:W-:-:S04]  /*0710*/  SEL R3, RZ, 0x1, !P0 ;  /* 0x00000001ff037807 */ /* 0x000fc80004000000 */
[----:B------:R-:W-:-:S04]  /*0720*/  LOP3.LUT R3, R3, 0x1, R8, 0xf8, !PT ;  /* 0x0000000103037812 */ /* 0x000fc800078ef808 */
[----:B------:R-:W-:-:S05]  /*0730*/  LOP3.LUT R3, R3, R6, RZ, 0xc0, !PT ;  /* 0x0000000603037212 */ /* 0x000fca00078ec0ff */
[----:B------:R-:W-:-:S05]  /*0740*/  IMAD.IADD R3, R8, 0x1, R3 ;  /* 0x0000000108037824 */ /* 0x000fca00078e0203 */
[----:B------:R-:W-:Y:S01]  /*0750*/  LOP3.LUT R0, R3, R0, RZ, 0xfc, !PT ;  /* 0x0000000003007212 */ /* 0x000fe200078efcff */
[----:B------:R-:W-:Y:S06]  /*0760*/  BRA `(.L_x_41) ;  /* 0x0000000000107947 */ /* 0x000fec0003800000 */
.L_x_40:
[----:B------:R-:W-:-:S04]  /*0770*/  LOP3.LUT R0, R0, 0x80000000, RZ, 0xc0, !PT ;  /* 0x8000000000007812 */ /* 0x000fc800078ec0ff */
[----:B------:R-:W-:Y:S01]  /*0780*/  LOP3.LUT R0, R0, 0x7f800000, RZ, 0xfc, !PT ;  /* 0x7f80000000007812 */ /* 0x000fe200078efcff */
[----:B------:R-:W-:Y:S06]  /*0790*/  BRA `(.L_x_41) ;  /* 0x0000000000047947 */ /* 0x000fec0003800000 */
.L_x_39:
[----:B------:R-:W-:-:S07]  /*07a0*/  IMAD R0, R6, 0x800000, R0 ;  /* 0x0080000006007824 */ /* 0x000fce00078e0200 */
.L_x_41:
[----:B------:R-:W-:Y:S05]  /*07b0*/  BSYNC.RECONVERGENT B2 ;  /* 0x0000000000027941 */ /* 0x000fea0003800200 */
.L_x_38:
[----:B------:R-:W-:Y:S05]  /*07c0*/  BRA `(.L_x_42) ;  /* 0x0000000000207947 */ /* 0x000fea0003800000 */
.L_x_37:
[----:B------:R-:W-:-:S04]  /*07d0*/  LOP3.LUT R0, R8, 0x80000000, R7, 0x48, !PT ;  /* 0x8000000008007812 */ /* 0x000fc800078e4807 */
[----:B------:R-:W-:Y:S01]  /*07e0*/  LOP3.LUT R0, R0, 0x7f800000, RZ, 0xfc, !PT ;  /* 0x7f80000000007812 */ /* 0x000fe200078efcff */
[----:B------:R-:W-:Y:S06]  /*07f0*/  BRA `(.L_x_42) ;  /* 0x0000000000147947 */ /* 0x000fec0003800000 */
.L_x_36:
[----:B------:R-:W-:Y:S01]  /*0800*/  LOP3.LUT R0, R8, 0x80000000, R7, 0x48, !PT ;  /* 0x8000000008007812 */ /* 0x000fe200078e4807 */
[----:B------:R-:W-:Y:S06]  /*0810*/  BRA `(.L_x_42) ;  /* 0x00000000000c7947 */ /* 0x000fec0003800000 */
.L_x_35:
[----:B------:R-:W0:Y:S01]  /*0820*/  MUFU.RSQ R0, -QNAN ;  /* 0xffc0000000007908 */ /* 0x000e220000001400 */
[----:B------:R-:W-:Y:S05]  /*0830*/  BRA `(.L_x_42) ;  /* 0x0000000000047947 */ /* 0x000fea0003800000 */
.L_x_34:
[----:B------:R-:W-:-:S07]  /*0840*/  FADD.FTZ R0, R0, R3 ;  /* 0x0000000300007221 */ /* 0x000fce0000010000 */
.L_x_42:
[----:B------:R-:W-:Y:S05]  /*0850*/  BSYNC.RECONVERGENT B1 ;  /* 0x0000000000017941 */ /* 0x000fea0003800200 */
.L_x_32:
[----:B------:R-:W-:-:S04]  /*0860*/  IMAD.MOV.U32 R5, RZ, RZ, 0x0 ;  /* 0x00000000ff057424 */ /* 0x000fc800078e00ff */
[----:B0-----:R-:W-:Y:S05]  /*0870*/  RET.REL.NODEC R4 `(_Z7div_kerIfEvPT_S1_S1_i) ;  /* 0xfffffff404e07950 */ /* 0x001fea0003c3ffff */
.L_x_43:
        /* <DEDUP_REMOVED lines=16> */
.L_x_49:


//--------------------- .text._Z7mul_kerIfEvPT_S1_S1_i --------------------------
	.section	.text._Z7mul_kerIfEvPT_S1_S1_i,"ax",@progbits
	.align	128
        .global         _Z7mul_kerIfEvPT_S1_S1_i
        .type           _Z7mul_kerIfEvPT_S1_S1_i,@function
        .size           _Z7mul_kerIfEvPT_S1_S1_i,(.L_x_57 - _Z7mul_kerIfEvPT_S1_S1_i)
        .other          _Z7mul_kerIfEvPT_S1_S1_i,@"STO_CUDA_ENTRY STV_DEFAULT"
_Z7mul_kerIfEvPT_S1_S1_i:
.text._Z7mul_kerIfEvPT_S1_S1_i:
        /* <DEDUP_REMOVED lines=17> */
[----:B----4-:R-:W-:-:S05]  /*0110*/  FMUL R9, R2, R5 ;  /* 0x0000000502097220 */ /* 0x010fca0000400000 */
[----:B------:R-:W-:Y:S01]  /*0120*/  STG.E desc[UR4][R6.64], R9 ;  /* 0x0000000906007986 */ /* 0x000fe2000c101904 */
[----:B------:R-:W-:Y:S05]  /*0130*/  EXIT ;  /* 0x000000000000794d */ /* 0x000fea0003800000 */
.L_x_44:
        /* <DEDUP_REMOVED lines=12> */
.L_x_57:


//--------------------- .text._Z7sub_kerIfEvPT_S1_S1_i --------------------------
	.section	.text._Z7sub_kerIfEvPT_S1_S1_i,"ax",@progbits
	.align	128
        .global         _Z7sub_kerIfEvPT_S1_S1_i
        .type           _Z7sub_kerIfEvPT_S1_S1_i,@function
        .size           _Z7sub_kerIfEvPT_S1_S1_i,(.L_x_58 - _Z7sub_kerIfEvPT_S1_S1_i)
        .other          _Z7sub_kerIfEvPT_S1_S1_i,@"STO_CUDA_ENTRY STV_DEFAULT"
_Z7sub_kerIfEvPT_S1_S1_i:
.text._Z7sub_kerIfEvPT_S1_S1_i:
        /* <DEDUP_REMOVED lines=17> */
[----:B----4-:R-:W-:-:S05]  /*0110*/  FADD R9, R2, -R5 ;  /* 0x8000000502097221 */ /* 0x010fca0000000000 */
[----:B------:R-:W-:Y:S01]  /*0120*/  STG.E desc[UR4][R6.64], R9 ;  /* 0x0000000906007986 */ /* 0x000fe2000c101904 */
[----:B------:R-:W-:Y:S05]  /*0130*/  EXIT ;  /* 0x000000000000794d */ /* 0x000fea0003800000 */
.L_x_45:
        /* <DEDUP_REMOVED lines=12> */
.L_x_58:


//--------------------- .text._Z7add_kerIfEvPT_S1_S1_i --------------------------
	.section	.text._Z7add_kerIfEvPT_S1_S1_i,"ax",@progbits
	.align	128
        .global         _Z7add_kerIfEvPT_S1_S1_i
        .type           _Z7add_kerIfEvPT_S1_S1_i,@function
        .size           _Z7add_kerIfEvPT_S1_S1_i,(.L_x_59 - _Z7add_kerIfEvPT_S1_S1_i)
        .other          _Z7add_kerIfEvPT_S1_S1_i,@"STO_CUDA_ENTRY STV_DEFAULT"
_Z7add_kerIfEvPT_S1_S1_i:
.text._Z7add_kerIfEvPT_S1_S1_i:
        /* <DEDUP_REMOVED lines=17> */
[----:B----4-:R-:W-:-:S05]  /*0110*/  FADD R9, R2, R5 ;  /* 0x0000000502097221 */ /* 0x010fca0000000000 */
[----:B------:R-:W-:Y:S01]  /*0120*/  STG.E desc[UR4][R6.64], R9 ;  /* 0x0000000906007986 */ /* 0x000fe2000c101904 */
[----:B------:R-:W-:Y:S05]  /*0130*/  EXIT ;  /* 0x000000000000794d */ /* 0x000fea0003800000 */
.L_x_46:
        /* <DEDUP_REMOVED lines=12> */
.L_x_59:


//--------------------- .text._Z6im2colPfS_iiiiiiiiiiif --------------------------
	.section	.text._Z6im2colPfS_iiiiiiiiiiif,"ax",@progbits
	.align	128
        .global         _Z6im2colPfS_iiiiiiiiiiif
        .type           _Z6im2colPfS_iiiiiiiiiiif,@function
        .size           _Z6im2colPfS_iiiiiiiiiiif,(.L_x_60 - _Z6im2colPfS_iiiiiiiiiiif)
        .other          _Z6im2colPfS_iiiiiiiiiiif,@"STO_CUDA_ENTRY STV_DEFAULT"
_Z6im2colPfS_iiiiiiiiiiif:
.text._Z6im2colPfS_iiiiiiiiiiif:
[----:B------:R-:W-:Y:S01]  /*0000*/  LDC R1, c[0x0][0x37c] ;  /* 0x0000df00ff017b82 */ /* 0x000fe20000000800 */
[----:B------:R-:W0:Y:S07]  /*0010*/  S2R R5, SR_TID.X ;  /* 0x0000000000057919 */ /* 0x000e2e0000002100 */
[----:B------:R-:W1:Y:S01]  /*0020*/  LDC.64 R2, c[0x0][0x3a0] ;  /* 0x0000e800ff027b82 */ /* 0x000e620000000a00 */
[----:B------:R-:W2:Y:S01]  /*0030*/  LDCU UR6, c[0x0][0x3b0] ;  /* 0x00007600ff0677ac */ /* 0x000ea20008000800 */
[----:B------:R-:W3:Y:S06]  /*0040*/  S2R R4, SR_TID.Y ;  /* 0x0000000000047919 */ /* 0x000eec0000002200 */
[----:B------:R-:W0:Y:S08]  /*0050*/  S2UR UR4, SR_CTAID.X ;  /* 0x00000000000479c3 */ /* 0x000e300000002500 */
[----:B------:R-:W0:Y:S08]  /*0060*/  LDC R0, c[0x0][0x360] ;  /* 0x0000d800ff007b82 */ /* 0x000e300000000800 */
[----:B------:R-:W3:Y:S01]  /*0070*/  S2UR UR5, SR_CTAID.Y ;  /* 0x00000000000579c3 */ /* 0x000ee20000002600 */
[----:B-1----:R-:W-:-:S07]  /*0080*/  IMAD R13, R3, R2, RZ ;  /* 0x00000002030d7224 */ /* 0x002fce00078e02ff */
[----:B------:R-:W3:Y:S01]  /*0090*/  LDC R11, c[0x0][0x364] ;  /* 0x0000d900ff0b7b82 */ /* 0x000ee20000000800 */
[----:B0-----:R-:W-:Y:S02]  /*00a0*/  IMAD R0, R0, UR4, R5 ;  /* 0x0000000400007c24 */ /* 0x001fe4000f8e0205 */
[----:B--2---:R-:W-:-:S05]  /*00b0*/  IMAD R5, R13, UR6, RZ ;  /* 0x000000060d057c24 */ /* 0x004fca000f8e02ff */
[----:B------:R-:W-:Y:S01]  /*00c0*/  ISETP.GE.AND P0, PT, R0, R5, PT ;  /* 0x000000050000720c */ /* 0x000fe20003f06270 */
[----:B---3--:R-:W-:-:S12]  /*00d0*/  IMAD R11, R11, UR5, R4 ;  /* 0x000000050b0b7c24 */ /* 0x008fd8000f8e0204 */
[----:B------:R-:W-:Y:S05]  /*00e0*/  @P0 EXIT ;  /* 0x000000000000094d */ /* 0x000fea0003800000 */
[----:B------:R-:W0:Y:S01]  /*00f0*/  LDC.64 R4, c[0x0][0x398] ;  /* 0x0000e600ff047b82 */ /* 0x000e220000000a00 */
[----:B------:R-:W1:Y:S01]  /*0100*/  LDCU UR6, c[0x0][0x394] ;  /* 0x00007280ff0677ac */ /* 0x000e620008000800 */
[----:B0-----:R-:W-:-:S04]  /*0110*/  IMAD R8, R5, R4, RZ ;  /* 0x0000000405087224 */ /* 0x001fc800078e02ff */
[----:B-1----:R-:W-:-:S05]  /*0120*/  IMAD R2, R8, UR6, RZ ;  /* 0x0000000608027c24 */ /* 0x002fca000f8e02ff */
[----:B------:R-:W-:-:S13]  /*0130*/  ISETP.GE.AND P0, PT, R11, R2, PT ;  /* 0x000000020b00720c */ /* 0x000fda0003f06270 */
[----:B------:R-:W-:Y:S05]  /*0140*/  @P0 EXIT ;  /* 0x000000000000094d */ /* 0x000fea0003800000 */
[-C--:B------:R-:W-:Y:S01]  /*0150*/  IABS R9, R8.reuse ;  /* 0x0000000800097213 */ /* 0x080fe20000000000 */
[----:B------:R-:W0:Y:S01]  /*0160*/  LDCU UR7, c[0x0][0x3b8] ;  /* 0x00007700ff0777ac */ /* 0x000e220008000800 */
[----:B------:R-:W-:Y:S01]  /*0170*/  IABS R2, R13 ;  /* 0x0000000d00027213 */ /* 0x000fe20000000000 */
[----:B------:R-:W-:Y:S01]  /*0180*/  IMAD R4, R4, UR6, RZ ;  /* 0x0000000604047c24 */ /* 0x000fe2000f8e02ff */
[----:B------:R-:W1:Y:S01]  /*0190*/  I2F.RP R10, R9 ;  /* 0x00000009000a7306 */ /* 0x000e620000209400 */
[----:B------:R-:W-:Y:S01]  /*01a0*/  IABS R16, R11 ;  /* 0x0000000b00107213 */ /* 0x000fe20000000000 */
[----:B------:R-:W0:Y:S01]  /*01b0*/  LDCU.64 UR8, c[0x0][0x3a8] ;  /* 0x00007500ff0877ac */ /* 0x000e220008000a00 */
[----:B------:R-:W-:Y:S02]  /*01c0*/  IABS R18, R8 ;  /* 0x0000000800127213 */ /* 0x000fe40000000000 */
[----:B------:R-:W-:Y:S01]  /*01d0*/  IABS R20, R13 ;  /* 0x0000000d00147213 */ /* 0x000fe20000000000 */
[----:B------:R-:W2:Y:S01]  /*01e0*/  LDCU UR4, c[0x0][0x3b4] ;  /* 0x00007680ff0477ac */ /* 0x000ea20008000800 */
[----:B------:R-:W-:Y:S01]  /*01f0*/  IADD3 R18, PT, PT, RZ, -R18, RZ ;  /* 0x80000012ff127210 */ /* 0x000fe20007ffe0ff */
[----:B------:R-:W3:Y:S01]  /*0200*/  I2F.RP R12, R2 ;  /* 0x00000002000c7306 */ /* 0x000ee20000209400 */
[----:B------:R-:W-:Y:S01]  /*0210*/  ISETP.GE.AND P3, PT, R0, RZ, PT ;  /* 0x000000ff0000720c */ /* 0x000fe20003f66270 */
[----:B------:R-:W-:-:S06]  /*0220*/  IMAD.MOV R20, RZ, RZ, -R20 ;  /* 0x000000ffff147224 */ /* 0x000fcc00078e0a14 */
[----:B-1----:R-:W1:Y:S01]  /*0230*/  MUFU.RCP R10, R10 ;  /* 0x0000000a000a7308 */ /* 0x002e620000001000 */
[----:B0-----:R-:W-:-:S07]  /*0240*/  UIADD3 UR5, UPT, UPT, UR7, UR9, URZ ;  /* 0x0000000907057290 */ /* 0x001fce000fffe0ff */
[----:B---3--:R-:W0:Y:S01]  /*0250*/  MUFU.RCP R12, R12 ;  /* 0x0000000c000c7308 */ /* 0x008e220000001000 */
[----:B-1----:R-:W-:Y:S01]  /*0260*/  VIADD R14, R10, 0xffffffe ;  /* 0x0ffffffe0a0e7836 */ /* 0x002fe20000000000 */
[----:B------:R-:W-:-:S06]  /*0270*/  IABS R10, R3 ;  /* 0x00000003000a7213 */ /* 0x000fcc0000000000 */
[----:B------:R1:W3:Y:S01]  /*0280*/  F2I.FTZ.U32.TRUNC.NTZ R15, R14 ;  /* 0x0000000e000f7305 */ /* 0x0002e2000021f000 */
[----:B0-----:R-:W-:Y:S01]  /*0290*/  VIADD R7, R12, 0xffffffe ;  /* 0x0ffffffe0c077836 */ /* 0x001fe20000000000 */
[----:B------:R-:W-:Y:S01]  /*02a0*/  IABS R12, R5 ;  /* 0x00000005000c7213 */ /* 0x000fe20000000000 */
[----:B-1----:R-:W-:-:S05]  /*02b0*/  IMAD.MOV.U32 R14, RZ, RZ, RZ ;  /* 0x000000ffff0e7224 */ /* 0x002fca00078e00ff */
[----:B------:R-:W0:Y:S01]  /*02c0*/  F2I.FTZ.U32.TRUNC.NTZ R7, R7 ;  /* 0x0000000700077305 */ /* 0x000e22000021f000 */
[----:B---3--:R-:W-:-:S07]  /*02d0*/  IADD3 R6, PT, PT, RZ, -R15, RZ ;  /* 0x8000000fff067210 */ /* 0x008fce0007ffe0ff */
[----:B------:R-:W1:Y:S01]  /*02e0*/  I2F.RP R19, R12 ;  /* 0x0000000c00137306 */ /* 0x000e620000209400 */
[----:B------:R-:W-:-:S04]  /*02f0*/  IMAD R17, R6, R9, RZ ;  /* 0x0000000906117224 */ /* 0x000fc800078e02ff */
[----:B------:R-:W-:-:S03]  /*0300*/  IMAD.HI.U32 R14, R15, R17, R14 ;  /* 0x000000110f0e7227 */ /* 0x000fc600078e000e */
[----:B------:R-:W3:Y:S01]  /*0310*/  I2F.RP R6, R10 ;  /* 0x0000000a00067306 */ /* 0x000ee20000209400 */
[----:B------:R-:W-:Y:S02]  /*0320*/  IMAD.MOV.U32 R15, RZ, RZ, R16 ;  /* 0x000000ffff0f7224 */ /* 0x000fe400078e0010 */
[----:B0-----:R-:W-:Y:S02]  /*0330*/  IMAD.MOV R17, RZ, RZ, -R7 ;  /* 0x000000ffff117224 */ /* 0x001fe400078e0a07 */
[----:B------:R-:W-:Y:S01]  /*0340*/  IMAD.HI.U32 R16, R14, R15, RZ ;  /* 0x0000000f0e107227 */ /* 0x000fe200078e00ff */
[----:B------:R-:W-:Y:S02]  /*0350*/  IABS R14, R0 ;  /* 0x00000000000e7213 */ /* 0x000fe40000000000 */
[----:B-1----:R-:W-:Y:S01]  /*0360*/  MUFU.RCP R19, R19 ;  /* 0x0000001300137308 */ /* 0x002fe20000001000 */
[----:B------:R-:W-:Y:S02]  /*0370*/  IMAD R18, R16, R18, R15 ;  /* 0x0000001210127224 */ /* 0x000fe400078e020f */
[----:B------:R-:W-:-:S03]  /*0380*/  IMAD R15, R17, R2, RZ ;  /* 0x00000002110f7224 */ /* 0x000fc600078e02ff */
[----:B------:R-:W-:Y:S02]  /*0390*/  ISETP.GT.U32.AND P4, PT, R9, R18, PT ;  /* 0x000000120900720c */ /* 0x000fe40003f84070 */
[----:B---3--:R0:W1:Y:S02]  /*03a0*/  MUFU.RCP R17, R6 ;  /* 0x0000000600117308 */ /* 0x0080640000001000 */
[----:B0-----:R-:W-:-:S09]  /*03b0*/  IMAD.MOV.U32 R6, RZ, RZ, RZ ;  /* 0x000000ffff067224 */ /* 0x001fd200078e00ff */
[----:B------:R-:W-:Y:S01]  /*03c0*/  @!P4 IADD3 R18, PT, PT, R18, -R9, RZ ;  /* 0x800000091212c210 */ /* 0x000fe20007ffe0ff */
[----:B------:R-:W-:Y:S01]  /*03d0*/  IMAD.HI.U32 R7, R7, R15, R6 ;  /* 0x0000000f07077227 */ /* 0x000fe200078e0006 */
[----:B------:R-:W-:Y:S02]  /*03e0*/  MOV R15, R14 ;  /* 0x0000000e000f7202 */ /* 0x000fe40000000f00 */
[----:B------:R-:W-:Y:S01]  /*03f0*/  LOP3.LUT R6, R11, R8, RZ, 0x3c, !PT ;  /* 0x000000080b067212 */ /* 0x000fe200078e3cff */
[----:B-1----:R-:W-:Y:S01]  /*0400*/  VIADD R17, R17, 0xffffffe ;  /* 0x0ffffffe11117836 */ /* 0x002fe20000000000 */
[----:B------:R-:W-:Y:S01]  /*0410*/  ISETP.GE.U32.AND P2, PT, R18, R9, PT ;  /* 0x000000091200720c */ /* 0x000fe20003f46070 */
[----:B------:R-:W-:Y:S01]  /*0420*/  IMAD.HI.U32 R14, R7, R15, RZ ;  /* 0x0000000f070e7227 */ /* 0x000fe200078e00ff */
[----:B------:R-:W-:Y:S01]  /*0430*/  ISETP.GE.AND P0, PT, R6, RZ, PT ;  /* 0x000000ff0600720c */ /* 0x000fe20003f06270 */
[----:B------:R0:W1:Y:S01]  /*0440*/  F2I.FTZ.U32.TRUNC.NTZ R7, R17 ;  /* 0x0000001100077305 */ /* 0x000062000021f000 */
[----:B------:R-:W-:Y:S01]  /*0450*/  IADD3 R18, PT, PT, -R8, RZ, RZ ;  /* 0x000000ff08127210 */ /* 0x000fe20007ffe1ff */
[----:B------:R-:W-:-:S02]  /*0460*/  IMAD R15, R14, R20, R15 ;  /* 0x000000140e0f7224 */ /* 0x000fc400078e020f */
[----:B------:R-:W-:Y:S02]  /*0470*/  VIADD R9, R19, 0xffffffe ;  /* 0x0ffffffe13097836 */ /* 0x000fe40000000000 */
[----:B------:R-:W-:Y:S01]  /*0480*/  @!P4 VIADD R16, R16, 0x1 ;  /* 0x000000011010c836 */ /* 0x000fe20000000000 */
[----:B------:R-:W-:Y:S02]  /*0490*/  ISETP.GT.U32.AND P1, PT, R2, R15, PT ;  /* 0x0000000f0200720c */ /* 0x000fe40003f24070 */
[----:B------:R-:W-:Y:S01]  /*04a0*/  ISETP.NE.AND P4, PT, R8, RZ, PT ;  /* 0x000000ff0800720c */ /* 0x000fe20003f85270 */
[----:B------:R-:W3:Y:S01]  /*04b0*/  F2I.FTZ.U32.TRUNC.NTZ R9, R9 ;  /* 0x0000000900097305 */ /* 0x000ee2000021f000 */
[----:B------:R-:W-:Y:S01]  /*04c0*/  @P2 VIADD R16, R16, 0x1 ;  /* 0x0000000110102836 */ /* 0x000fe20000000000 */
[----:B------:R-:W-:Y:S02]  /*04d0*/  ISETP.NE.AND P2, PT, R13, RZ, PT ;  /* 0x000000ff0d00720c */ /* 0x000fe40003f45270 */
[----:B0-----:R-:W-:Y:S01]  /*04e0*/  LOP3.LUT R17, RZ, R13, RZ, 0x33, !PT ;  /* 0x0000000dff117212 */ /* 0x001fe200078e33ff */
[----:B------:R-:W-:Y:S01]  /*04f0*/  @!P0 IMAD.MOV R16, RZ, RZ, -R16 ;  /* 0x000000ffff108224 */ /* 0x000fe200078e0a10 */
[----:B-1----:R-:W-:-:S04]  /*0500*/  IADD3 R19, PT, PT, RZ, -R7, RZ ;  /* 0x80000007ff137210 */ /* 0x002fc80007ffe0ff */
[----:B------:R-:W-:Y:S01]  /*0510*/  @!P1 IADD3 R15, PT, PT, R15, -R2, RZ ;  /* 0x800000020f0f9210 */ /* 0x000fe20007ffe0ff */
[----:B------:R-:W-:Y:S01]  /*0520*/  IMAD R19, R19, R10, RZ ;  /* 0x0000000a13137224 */ /* 0x000fe200078e02ff */
[----:B------:R-:W-:Y:S02]  /*0530*/  @!P4 LOP3.LUT R16, RZ, R8, RZ, 0x33, !PT ;  /* 0x00000008ff10c212 */ /* 0x000fe400078e33ff */
[----:B------:R-:W-:Y:S01]  /*0540*/  ISETP.GT.U32.AND P5, PT, R2, R15, PT ;  /* 0x0000000f0200720c */ /* 0x000fe20003fa4070 */
[----:B------:R-:W-:Y:S01]  /*0550*/  IMAD.IADD R6, R15, 0x1, -R2 ;  /* 0x000000010f067824 */ /* 0x000fe200078e0a02 */
[----:B---3--:R-:W-:Y:S01]  /*0560*/  IADD3 R21, PT, PT, RZ, -R9, RZ ;  /* 0x80000009ff157210 */ /* 0x008fe20007ffe0ff */
[----:B------:R-:W-:-:S03]  /*0570*/  IMAD R18, R16, R18, R11 ;  /* 0x0000001210127224 */ /* 0x000fc600078e020b */
[----:B------:R-:W-:-:S05]  /*0580*/  SEL R6, R6, R15, !P5 ;  /* 0x0000000f06067207 */ /* 0x000fca0006800000 */
[----:B------:R-:W-:-:S05]  /*0590*/  @!P3 IMAD.MOV R6, RZ, RZ, -R6 ;  /* 0x000000ffff06b224 */ /* 0x000fca00078e0a06 */
[----:B------:R-:W-:Y:S01]  /*05a0*/  SEL R20, R17, R6, !P2 ;  /* 0x0000000611147207 */ /* 0x000fe20005000000 */
[----:B------:R-:W-:-:S03]  /*05b0*/  IMAD.MOV.U32 R6, RZ, RZ, RZ ;  /* 0x000000ffff067224 */ /* 0x000fc600078e00ff */
[----:B------:R-:W-:Y:S01]  /*05c0*/  IABS R8, R20 ;  /* 0x0000001400087213 */ /* 0x000fe20000000000 */
[----:B------:R-:W-:-:S03]  /*05d0*/  IMAD.HI.U32 R6, R7, R19, R6 ;  /* 0x0000001307067227 */ /* 0x000fc600078e0006 */
[----:B------:R-:W-:Y:S01]  /*05e0*/  MOV R7, R8 ;  /* 0x0000000800077202 */ /* 0x000fe20000000f00 */
[----:B------:R-:W-:Y:S01]  /*05f0*/  IMAD R19, R21, R12, RZ ;  /* 0x0000000c15137224 */ /* 0x000fe200078e02ff */
[----:B------:R-:W-:Y:S01]  /*0600*/  IABS R21, R18 ;  /* 0x0000001200157213 */ /* 0x000fe20000000000 */
[----:B------:R-:W-:Y:S02]  /*0610*/  IMAD.MOV.U32 R8, RZ, RZ, RZ ;  /* 0x000000ffff087224 */ /* 0x000fe400078e00ff */
[----:B------:R-:W-:-:S04]  /*0620*/  IMAD.HI.U32 R6, R6, R7, RZ ;  /* 0x0000000706067227 */ /* 0x000fc800078e00ff */
[----:B------:R-:W-:Y:S01]  /*0630*/  IMAD.HI.U32 R8, R9, R19, R8 ;  /* 0x0000001309087227 */ /* 0x000fe200078e0008 */
[----:B------:R-:W-:-:S03]  /*0640*/  MOV R19, R21 ;  /* 0x0000001500137202 */ /* 0x000fc60000000f00 */
[----:B------:R-:W-:Y:S02]  /*0650*/  IMAD.MOV R9, RZ, RZ, -R6 ;  /* 0x000000ffff097224 */ /* 0x000fe400078e0a06 */
[----:B------:R-:W-:-:S04]  /*0660*/  IMAD.HI.U32 R8, R8, R19, RZ ;  /* 0x0000001308087227 */ /* 0x000fc800078e00ff */
[----:B------:R-:W-:Y:S01]  /*0670*/  IMAD R7, R10, R9, R7 ;  /* 0x000000090a077224 */ /* 0x000fe200078e0207 */
[----:B------:R-:W-:-:S04]  /*0680*/  IADD3 R9, PT, PT, -R8, RZ, RZ ;  /* 0x000000ff08097210 */ /* 0x000fc80007ffe1ff */
[----:B------:R-:W-:Y:S01]  /*0690*/  ISETP.GT.U32.AND P3, PT, R10, R7, PT ;  /* 0x000000070a00720c */ /* 0x000fe20003f64070 */
[----:B------:R-:W-:-:S05]  /*06a0*/  IMAD R9, R12, R9, R19 ;  /* 0x000000090c097224 */ /* 0x000fca00078e0213 */
[----:B------:R-:W-:-:S07]  /*06b0*/  ISETP.GT.U32.AND P5, PT, R12, R9, PT ;  /* 0x000000090c00720c */ /* 0x000fce0003fa4070 */
[----:B------:R-:W-:Y:S02]  /*06c0*/  @!P3 IMAD.IADD R7, R7, 0x1, -R10 ;  /* 0x000000010707b824 */ /* 0x000fe400078e0a0a */
[----:B------:R-:W-:-:S03]  /*06d0*/  @!P3 VIADD R6, R6, 0x1 ;  /* 0x000000010606b836 */ /* 0x000fc60000000000 */
[----:B------:R-:W-:Y:S01]  /*06e0*/  ISETP.GE.U32.AND P6, PT, R7, R10, PT ;  /* 0x0000000a0700720c */ /* 0x000fe20003fc6070 */
[----:B------:R-:W-:Y:S01]  /*06f0*/  @!P5 VIADD R8, R8, 0x1 ;  /* 0x000000010808d836 */ /* 0x000fe20000000000 */
[-C--:B------:R-:W-:Y:S02]  /*0700*/  @!P5 IADD3 R9, PT, PT, R9, -R12.reuse, RZ ;  /* 0x8000000c0909d210 */ /* 0x080fe40007ffe0ff */
[----:B------:R-:W-:Y:S02]  /*0710*/  LOP3.LUT R7, R20, R3, RZ, 0x3c, !PT ;  /* 0x0000000314077212 */ /* 0x000fe400078e3cff */
[----:B------:R-:W-:Y:S02]  /*0720*/  ISETP.GE.U32.AND P0, PT, R9, R12, PT ;  /* 0x0000000c0900720c */ /* 0x000fe40003f06070 */
[----:B------:R-:W-:Y:S02]  /*0730*/  LOP3.LUT R9, R18, R5, RZ, 0x3c, !PT ;  /* 0x0000000512097212 */ /* 0x000fe400078e3cff */
[----:B------:R-:W-:-:S02]  /*0740*/  ISETP.GE.AND P4, PT, R7, RZ, PT ;  /* 0x000000ff0700720c */ /* 0x000fc40003f86270 */
[----:B------:R-:W-:Y:S02]  /*0750*/  ISETP.GE.AND P3, PT, R9, RZ, PT ;  /* 0x000000ff0900720c */ /* 0x000fe40003f66270 */
[----:B------:R-:W-:Y:S02]  /*0760*/  @P6 IADD3 R6, PT, PT, R6, 0x1, RZ ;  /* 0x0000000106066810 */ /* 0x000fe40007ffe0ff */
[----:B------:R-:W-:Y:S02]  /*0770*/  ISETP.NE.AND P5, PT, R3, RZ, PT ;  /* 0x000000ff0300720c */ /* 0x000fe40003fa5270 */
[----:B------:R-:W-:Y:S01]  /*0780*/  ISETP.NE.AND P6, PT, R5, RZ, PT ;  /* 0x000000ff0500720c */ /* 0x000fe20003fc5270 */
[----:B------:R-:W-:Y:S01]  /*0790*/  IMAD.MOV.U32 R9, RZ, RZ, R6 ;  /* 0x000000ffff097224 */ /* 0x000fe200078e0006 */
[----:B------:R-:W-:-:S04]  /*07a0*/  @P0 IADD3 R8, PT, PT, R8, 0x1, RZ ;  /* 0x0000000108080810 */ /* 0x000fc80007ffe0ff */
[----:B------:R-:W-:Y:S01]  /*07b0*/  @!P4 IADD3 R9, PT, PT, -R9, RZ, RZ ;  /* 0x000000ff0909c210 */ /* 0x000fe20007ffe1ff */
[----:B------:R-:W-:-:S04]  /*07c0*/  @!P3 IMAD.MOV R8, RZ, RZ, -R8 ;  /* 0x000000ffff08b224 */ /* 0x000fc800078e0a08 */
[----:B------:R-:W-:Y:S02]  /*07d0*/  @!P5 LOP3.LUT R9, RZ, R3, RZ, 0x33, !PT ;  /* 0x00000003ff09d212 */ /* 0x000fe400078e33ff */
[----:B------:R-:W-:Y:S02]  /*07e0*/  @!P6 LOP3.LUT R8, RZ, R5, RZ, 0x33, !PT ;  /* 0x00000005ff08e212 */ /* 0x000fe400078e33ff */
[----:B------:R-:W-:-:S03]  /*07f0*/  IADD3 R6, PT, PT, -R9, RZ, RZ ;  /* 0x000000ff09067210 */ /* 0x000fc60007ffe1ff */
[----:B------:R-:W-:Y:S02]  /*0800*/  IMAD.MOV R7, RZ, RZ, -R8 ;  /* 0x000000ffff077224 */ /* 0x000fe400078e0a08 */
[----:B------:R-:W-:Y:S02]  /*0810*/  IMAD R3, R3, R6, R20 ;  /* 0x0000000603037224 */ /* 0x000fe400078e0214 */
[----:B------:R-:W-:Y:S02]  /*0820*/  IMAD R18, R5, R7, R18 ;  /* 0x0000000705127224 */ /* 0x000fe400078e0212 */
[----:B--2---:R-:W-:Y:S02]  /*0830*/  IMAD R8, R9, UR4, R8 ;  /* 0x0000000409087c24 */ /* 0x004fe4000f8e0208 */
[----:B------:R-:W-:Y:S01]  /*0840*/  IMAD R7, R3, UR4, R18 ;  /* 0x0000000403077c24 */ /* 0x000fe2000f8e0212 */
[----:B------:R-:W-:Y:S01]  /*0850*/  UIADD3 UR4, UPT, UPT, UR7, UR8, URZ ;  /* 0x0000000807047290 */ /* 0x000fe2000fffe0ff */
[----:B------:R-:W-:-:S03]  /*0860*/  IMAD R6, R4, R5, RZ ;  /* 0x0000000504067224 */ /* 0x000fc600078e02ff */
[----:B------:R-:W-:Y:S02]  /*0870*/  ISETP.GE.AND P0, PT, R7, UR5, PT ;  /* 0x0000000507007c0c */ /* 0x000fe4000bf06270 */
[C---:B------:R-:W-:Y:S02]  /*0880*/  VIMNMX R3, PT, PT, R8.reuse, R7, PT ;  /* 0x0000000708037248 */ /* 0x040fe40003fe0100 */
[----:B------:R-:W-:-:S03]  /*0890*/  ISETP.GE.OR P0, PT, R8, UR4, P0 ;  /* 0x0000000408007c0c */ /* 0x000fc60008706670 */
[----:B------:R-:W0:Y:S01]  /*08a0*/  LDCU.64 UR4, c[0x0][0x358] ;  /* 0x00006b00ff0477ac */ /* 0x000e220008000a00 */
[----:B------:R-:W-:-:S13]  /*08b0*/  ISETP.LT.OR P0, PT, R3, UR7, P0 ;  /* 0x0000000703007c0c */ /* 0x000fda0008701670 */
[----:B------:R-:W-:Y:S05]  /*08c0*/  @P0 BRA `(.L_x_47) ;  /* 0x0000000000500947 */ /* 0x000fea0003800000 */
[----:B------:R-:W-:Y:S01]  /*08d0*/  ISETP.GE.U32.AND P0, PT, R15, R2, PT ;  /* 0x000000020f00720c */ /* 0x000fe20003f06070 */
[----:B------:R-:W-:Y:S01]  /*08e0*/  VIADD R8, R8, -UR7 ;  /* 0x8000000708087c36 */ /* 0x000fe20008000000 */
[----:B------:R-:W-:Y:S01]  /*08f0*/  LOP3.LUT R13, R0, R13, RZ, 0x3c, !PT ;  /* 0x0000000d000d7212 */ /* 0x000fe200078e3cff */
[----:B------:R-:W1:Y:S01]  /*0900*/  LDC.64 R2, c[0x0][0x380] ;  /* 0x0000e000ff027b82 */ /* 0x000e620000000a00 */
[----:B------:R-:W-:Y:S02]  /*0910*/  @!P1 IADD3 R14, PT, PT, R14, 0x1, RZ ;  /* 0x000000010e0e9810 */ /* 0x000fe40007ffe0ff */
[----:B------:R-:W-:Y:S02]  /*0920*/  ISETP.GE.AND P3, PT, R13, RZ, PT ;  /* 0x000000ff0d00720c */ /* 0x000fe40003f66270 */
[----:B------:R-:W-:-:S05]  /*0930*/  IADD3 R4, PT, PT, R7, -UR7, RZ ;  /* 0x8000000707047c10 */ /* 0x000fca000fffe0ff */
[----:B------:R-:W-:-:S06]  /*0940*/  @P0 VIADD R14, R14, 0x1 ;  /* 0x000000010e0e0836 */ /* 0x000fcc0000000000 */
[----:B------:R-:W-:-:S04]  /*0950*/  @!P3 IADD3 R14, PT, PT, -R14, RZ, RZ ;  /* 0x000000ff0e0eb210 */ /* 0x000fc80007ffe1ff */
[----:B------:R-:W-:-:S05]  /*0960*/  SEL R17, R17, R14, !P2 ;  /* 0x0000000e11117207 */ /* 0x000fca0005000000 */
[----:B------:R-:W-:-:S04]  /*0970*/  IMAD R17, R17, UR6, R16 ;  /* 0x0000000611117c24 */ /* 0x000fc8000f8e0210 */
[----:B------:R-:W-:-:S04]  /*0980*/  IMAD R17, R17, UR8, R8 ;  /* 0x0000000811117c24 */ /* 0x000fc8000f8e0208 */
[----:B------:R-:W-:Y:S02]  /*0990*/  IMAD R17, R17, UR9, R4 ;  /* 0x0000000911117c24 */ /* 0x000fe4000f8e0204 */
[----:B------:R-:W2:Y:S02]  /*09a0*/  LDC.64 R4, c[0x0][0x388] ;  /* 0x0000e200ff047b82 */ /* 0x000ea40000000a00 */
[----:B-1----:R-:W-:-:S06]  /*09b0*/  IMAD.WIDE R2, R17, 0x4, R2 ;  /* 0x0000000411027825 */ /* 0x002fcc00078e0202 */
[----:B0-----:R-:W3:Y:S01]  /*09c0*/  LDG.E R3, desc[UR4][R2.64] ;  /* 0x0000000402037981 */ /* 0x001ee2000c1e1900 */
[----:B------:R-:W-:-:S04]  /*09d0*/  IMAD R11, R0, R6, R11 ;  /* 0x00000006000b7224 */ /* 0x000fc800078e020b */
[----:B--2---:R-:W-:-:S05]  /*09e0*/  IMAD.WIDE R4, R11, 0x4, R4 ;  /* 0x000000040b047825 */ /* 0x004fca00078e0204 */
[----:B---3--:R-:W-:Y:S01]  /*09f0*/  STG.E desc[UR4][R4.64], R3 ;  /* 0x0000000304007986 */ /* 0x008fe2000c101904 */
[----:B------:R-:W-:Y:S05]  /*0a00*/  EXIT ;  /* 0x000000000000794d */ /* 0x000fea0003800000 */
.L_x_47:
[----:B------:R-:W1:Y:S01]  /*0a10*/  LDC.64 R2, c[0x0][0x388] ;  /* 0x0000e200ff027b82 */ /* 0x000e620000000a00 */
[----:B------:R-:W-:-:S07]  /*0a20*/  IMAD R11, R0, R6, R11 ;  /* 0x00000006000b7224 */ /* 0x000fce00078e020b */
[----:B------:R-:W0:Y:S01]  /*0a30*/  LDC R5, c[0x0][0x3bc] ;  /* 0x0000ef00ff057b82 */ /* 0x000e220000000800 */
[----:B-1----:R-:W-:-:S05]  /*0a40*/  IMAD.WIDE R2, R11, 0x4, R2 ;  /* 0x000000040b027825 */ /* 0x002fca00078e0202 */
[----:B0-----:R-:W-:Y:S01]  /*0a50*/  STG.E desc[UR4][R2.64], R5 ;  /* 0x0000000502007986 */ /* 0x001fe2000c101904 */
[----:B------:R-:W-:Y:S05]  /*0a60*/  EXIT ;  /* 0x000000000000794d */ /* 0x000fea0003800000 */
.L_x_48:
        /* <DEDUP_REMOVED lines=9> */
.L_x_60:


//--------------------- .nv.shared.reserved.0     --------------------------
	.section	.nv.shared.reserved.0,"aw",@nobits
	.weak		__nv_reservedSMEM_offset_0_alias
	.size		__nv_reservedSMEM_offset_0_alias, 0, 64
	.other		__nv_reservedSMEM_offset_0_alias,@"STO_CUDA_RESERVED_SHARED STV_DEFAULT"
__nv_reservedSMEM_offset_0_alias:
	.zero		0
	.zero		64


//--------------------- .nv.constant0._Z13transpose_kerIiEvPT_S1_PiS2_S2_S2_ii --------------------------
	.section	.nv.constant0._Z13transpose_kerIiEvPT_S1_PiS2_S2_S2_ii,"a",@progbits
	.sectionflags	@""
	.align	4
.nv.constant0._Z13transpose_kerIiEvPT_S1_PiS2_S2_S2_ii:
	.zero		952


//--------------------- .nv.constant0._Z13transpose_kerIfEvPT_S1_PiS2_S2_S2_ii --------------------------
	.section	.nv.constant0._Z13transpose_kerIfEvPT_S1_PiS2_S2_S2_ii,"a",@progbits
	.sectionflags	@""
	.align	4
.nv.constant0._Z13transpose_kerIfEvPT_S1_PiS2_S2_S2_ii:
	.zero		952


//--------------------- .nv.constant0._Z7div_kerIiEvPT_S1_S1_i --------------------------
	.section	.nv.constant0._Z7div_kerIiEvPT_S1_S1_i,"a",@progbits
	.sectionflags	@""
	.align	4
.nv.constant0._Z7div_kerIiEvPT_S1_S1_i:
	.zero		924


//--------------------- .nv.constant0._Z7mul_kerIiEvPT_S1_S1_i --------------------------
	.section	.nv.constant0._Z7mul_kerIiEvPT_S1_S1_i,"a",@progbits
	.sectionflags	@""
	.align	4
.nv.constant0._Z7mul_kerIiEvPT_S1_S1_i:
	.zero		924


//--------------------- .nv.constant0._Z7sub_kerIiEvPT_S1_S1_i --------------------------
	.section	.nv.constant0._Z7sub_kerIiEvPT_S1_S1_i,"a",@progbits
	.sectionflags	@""
	.align	4
.nv.constant0._Z7sub_kerIiEvPT_S1_S1_i:
	.zero		924


//--------------------- .nv.constant0._Z7add_kerIiEvPT_S1_S1_i --------------------------
	.section	.nv.constant0._Z7add_kerIiEvPT_S1_S1_i,"a",@progbits
	.sectionflags	@""
	.align	4
.nv.constant0._Z7add_kerIiEvPT_S1_S1_i:
	.zero		924


//--------------------- .nv.constant0._Z7div_kerIfEvPT_S1_S1_i --------------------------
	.section	.nv.constant0._Z7div_kerIfEvPT_S1_S1_i,"a",@progbits
	.sectionflags	@""
	.align	4
.nv.constant0._Z7div_kerIfEvPT_S1_S1_i:
	.zero		924


//--------------------- .nv.constant0._Z7mul_kerIfEvPT_S1_S1_i --------------------------
	.section	.nv.constant0._Z7mul_kerIfEvPT_S1_S1_i,"a",@progbits
	.sectionflags	@""
	.align	4
.nv.constant0._Z7mul_kerIfEvPT_S1_S1_i:
	.zero		924


//--------------------- .nv.constant0._Z7sub_kerIfEvPT_S1_S1_i --------------------------
	.section	.nv.constant0._Z7sub_kerIfEvPT_S1_S1_i,"a",@progbits
	.sectionflags	@""
	.align	4
.nv.constant0._Z7sub_kerIfEvPT_S1_S1_i:
	.zero		924


//--------------------- .nv.constant0._Z7add_kerIfEvPT_S1_S1_i --------------------------
	.section	.nv.constant0._Z7add_kerIfEvPT_S1_S1_i,"a",@progbits
	.sectionflags	@""
	.align	4
.nv.constant0._Z7add_kerIfEvPT_S1_S1_i:
	.zero		924


//--------------------- .nv.constant0._Z6im2colPfS_iiiiiiiiiiif --------------------------
	.section	.nv.constant0._Z6im2colPfS_iiiiiiiiiiif,"a",@progbits
	.sectionflags	@""
	.align	4
.nv.constant0._Z6im2colPfS_iiiiiiiiiiif:
	.zero		960


//--------------------- SYMBOLS --------------------------

	.type		.nv.reservedSmem.offset0,@object
	.size		.nv.reservedSmem.offset0,0x4
